//
// Generated by NVIDIA NVVM Compiler
//
// Compiler Build ID: CL-36424714
// Cuda compilation tools, release 13.0, V13.0.88
// Based on NVVM 20.0.0
//

.version 9.0
.target sm_100
.address_size 64

	// .globl	_Z18elementwise_kernelI5AddOpEvPKfS2_PfiT_
.extern .shared .align 16 .b8 sdata[];

.visible .entry _Z18elementwise_kernelI5AddOpEvPKfS2_PfiT_(
	.param .u64 .ptr .align 1 _Z18elementwise_kernelI5AddOpEvPKfS2_PfiT__param_0,
	.param .u64 .ptr .align 1 _Z18elementwise_kernelI5AddOpEvPKfS2_PfiT__param_1,
	.param .u64 .ptr .align 1 _Z18elementwise_kernelI5AddOpEvPKfS2_PfiT__param_2,
	.param .u32 _Z18elementwise_kernelI5AddOpEvPKfS2_PfiT__param_3,
	.param .align 1 .b8 _Z18elementwise_kernelI5AddOpEvPKfS2_PfiT__param_4[1]
)
{
	.reg .pred 	%p<2>;
	.reg .b32 	%r<6>;
	.reg .b32 	%f<4>;
	.reg .b64 	%rd<11>;

	ld.param.u64 	%rd1, [_Z18elementwise_kernelI5AddOpEvPKfS2_PfiT__param_0];
	ld.param.u64 	%rd2, [_Z18elementwise_kernelI5AddOpEvPKfS2_PfiT__param_1];
	ld.param.u64 	%rd3, [_Z18elementwise_kernelI5AddOpEvPKfS2_PfiT__param_2];
	ld.param.u32 	%r2, [_Z18elementwise_kernelI5AddOpEvPKfS2_PfiT__param_3];
	mov.u32 	%r3, %tid.x;
	mov.u32 	%r4, %ctaid.x;
	mov.u32 	%r5, %ntid.x;
	mad.lo.s32 	%r1, %r4, %r5, %r3;
	setp.ge.s32 	%p1, %r1, %r2;
	@%p1 bra 	$L__BB0_2;
	cvta.to.global.u64 	%rd4, %rd1;
	cvta.to.global.u64 	%rd5, %rd2;
	cvta.to.global.u64 	%rd6, %rd3;
	mul.wide.s32 	%rd7, %r1, 4;
	add.s64 	%rd8, %rd4, %rd7;
	ld.global.f32 	%f1, [%rd8];
	add.s64 	%rd9, %rd5, %rd7;
	ld.global.f32 	%f2, [%rd9];
	add.f32 	%f3, %f1, %f2;
	add.s64 	%rd10, %rd6, %rd7;
	st.global.f32 	[%rd10], %f3;
$L__BB0_2:
	ret;

}
	// .globl	_Z28elementwise_broadcast_kernelI5AddOpEvPKfS2_PfiiiT_
.visible .entry _Z28elementwise_broadcast_kernelI5AddOpEvPKfS2_PfiiiT_(
	.param .u64 .ptr .align 1 _Z28elementwise_broadcast_kernelI5AddOpEvPKfS2_PfiiiT__param_0,
	.param .u64 .ptr .align 1 _Z28elementwise_broadcast_kernelI5AddOpEvPKfS2_PfiiiT__param_1,
	.param .u64 .ptr .align 1 _Z28elementwise_broadcast_kernelI5AddOpEvPKfS2_PfiiiT__param_2,
	.param .u32 _Z28elementwise_broadcast_kernelI5AddOpEvPKfS2_PfiiiT__param_3,
	.param .u32 _Z28elementwise_broadcast_kernelI5AddOpEvPKfS2_PfiiiT__param_4,
	.param .u32 _Z28elementwise_broadcast_kernelI5AddOpEvPKfS2_PfiiiT__param_5,
	.param .align 1 .b8 _Z28elementwise_broadcast_kernelI5AddOpEvPKfS2_PfiiiT__param_6[1]
)
{
	.reg .pred 	%p<5>;
	.reg .b32 	%r<10>;
	.reg .b32 	%f<9>;
	.reg .b64 	%rd<14>;

	ld.param.u64 	%rd2, [_Z28elementwise_broadcast_kernelI5AddOpEvPKfS2_PfiiiT__param_0];
	ld.param.u64 	%rd4, [_Z28elementwise_broadcast_kernelI5AddOpEvPKfS2_PfiiiT__param_1];
	ld.param.u64 	%rd3, [_Z28elementwise_broadcast_kernelI5AddOpEvPKfS2_PfiiiT__param_2];
	ld.param.u32 	%r4, [_Z28elementwise_broadcast_kernelI5AddOpEvPKfS2_PfiiiT__param_3];
	ld.param.u32 	%r2, [_Z28elementwise_broadcast_kernelI5AddOpEvPKfS2_PfiiiT__param_4];
	ld.param.u32 	%r3, [_Z28elementwise_broadcast_kernelI5AddOpEvPKfS2_PfiiiT__param_5];
	cvta.to.global.u64 	%rd1, %rd4;
	mov.u32 	%r5, %tid.x;
	mov.u32 	%r6, %ctaid.x;
	mov.u32 	%r7, %ntid.x;
	mad.lo.s32 	%r1, %r6, %r7, %r5;
	setp.ge.s32 	%p1, %r1, %r4;
	@%p1 bra 	$L__BB1_8;
	mov.f32 	%f8, 0f00000000;
	setp.eq.s32 	%p2, %r3, -1;
	@%p2 bra 	$L__BB1_6;
	setp.eq.s32 	%p3, %r3, 1;
	@%p3 bra 	$L__BB1_5;
	setp.ne.s32 	%p4, %r3, 0;
	@%p4 bra 	$L__BB1_7;
	rem.s32 	%r9, %r1, %r2;
	mul.wide.s32 	%rd7, %r9, 4;
	add.s64 	%rd8, %rd1, %rd7;
	ld.global.f32 	%f8, [%rd8];
	bra.uni 	$L__BB1_7;
$L__BB1_5:
	div.s32 	%r8, %r1, %r2;
	mul.wide.s32 	%rd5, %r8, 4;
	add.s64 	%rd6, %rd1, %rd5;
	ld.global.f32 	%f8, [%rd6];
	bra.uni 	$L__BB1_7;
$L__BB1_6:
	ld.global.f32 	%f8, [%rd1];
$L__BB1_7:
	cvta.to.global.u64 	%rd9, %rd2;
	mul.wide.s32 	%rd10, %r1, 4;
	add.s64 	%rd11, %rd9, %rd10;
	ld.global.f32 	%f6, [%rd11];
	add.f32 	%f7, %f8, %f6;
	cvta.to.global.u64 	%rd12, %rd3;
	add.s64 	%rd13, %rd12, %rd10;
	st.global.f32 	[%rd13], %f7;
$L__BB1_8:
	ret;

}
	// .globl	_Z18elementwise_kernelI5MulOpEvPKfS2_PfiT_
.visible .entry _Z18elementwise_kernelI5MulOpEvPKfS2_PfiT_(
	.param .u64 .ptr .align 1 _Z18elementwise_kernelI5MulOpEvPKfS2_PfiT__param_0,
	.param .u64 .ptr .align 1 _Z18elementwise_kernelI5MulOpEvPKfS2_PfiT__param_1,
	.param .u64 .ptr .align 1 _Z18elementwise_kernelI5MulOpEvPKfS2_PfiT__param_2,
	.param .u32 _Z18elementwise_kernelI5MulOpEvPKfS2_PfiT__param_3,
	.param .align 1 .b8 _Z18elementwise_kernelI5MulOpEvPKfS2_PfiT__param_4[1]
)
{
	.reg .pred 	%p<2>;
	.reg .b32 	%r<6>;
	.reg .b32 	%f<4>;
	.reg .b64 	%rd<11>;

	ld.param.u64 	%rd1, [_Z18elementwise_kernelI5MulOpEvPKfS2_PfiT__param_0];
	ld.param.u64 	%rd2, [_Z18elementwise_kernelI5MulOpEvPKfS2_PfiT__param_1];
	ld.param.u64 	%rd3, [_Z18elementwise_kernelI5MulOpEvPKfS2_PfiT__param_2];
	ld.param.u32 	%r2, [_Z18elementwise_kernelI5MulOpEvPKfS2_PfiT__param_3];
	mov.u32 	%r3, %tid.x;
	mov.u32 	%r4, %ctaid.x;
	mov.u32 	%r5, %ntid.x;
	mad.lo.s32 	%r1, %r4, %r5, %r3;
	setp.ge.s32 	%p1, %r1, %r2;
	@%p1 bra 	$L__BB2_2;
	cvta.to.global.u64 	%rd4, %rd1;
	cvta.to.global.u64 	%rd5, %rd2;
	cvta.to.global.u64 	%rd6, %rd3;
	mul.wide.s32 	%rd7, %r1, 4;
	add.s64 	%rd8, %rd4, %rd7;
	ld.global.f32 	%f1, [%rd8];
	add.s64 	%rd9, %rd5, %rd7;
	ld.global.f32 	%f2, [%rd9];
	mul.f32 	%f3, %f1, %f2;
	add.s64 	%rd10, %rd6, %rd7;
	st.global.f32 	[%rd10], %f3;
$L__BB2_2:
	ret;

}
	// .globl	_Z28elementwise_broadcast_kernelI5MulOpEvPKfS2_PfiiiT_
.visible .entry _Z28elementwise_broadcast_kernelI5MulOpEvPKfS2_PfiiiT_(
	.param .u64 .ptr .align 1 _Z28elementwise_broadcast_kernelI5MulOpEvPKfS2_PfiiiT__param_0,
	.param .u64 .ptr .align 1 _Z28elementwise_broadcast_kernelI5MulOpEvPKfS2_PfiiiT__param_1,
	.param .u64 .ptr .align 1 _Z28elementwise_broadcast_kernelI5MulOpEvPKfS2_PfiiiT__param_2,
	.param .u32 _Z28elementwise_broadcast_kernelI5MulOpEvPKfS2_PfiiiT__param_3,
	.param .u32 _Z28elementwise_broadcast_kernelI5MulOpEvPKfS2_PfiiiT__param_4,
	.param .u32 _Z28elementwise_broadcast_kernelI5MulOpEvPKfS2_PfiiiT__param_5,
	.param .align 1 .b8 _Z28elementwise_broadcast_kernelI5MulOpEvPKfS2_PfiiiT__param_6[1]
)
{
	.reg .pred 	%p<5>;
	.reg .b32 	%r<10>;
	.reg .b32 	%f<9>;
	.reg .b64 	%rd<14>;

	ld.param.u64 	%rd2, [_Z28elementwise_broadcast_kernelI5MulOpEvPKfS2_PfiiiT__param_0];
	ld.param.u64 	%rd4, [_Z28elementwise_broadcast_kernelI5MulOpEvPKfS2_PfiiiT__param_1];
	ld.param.u64 	%rd3, [_Z28elementwise_broadcast_kernelI5MulOpEvPKfS2_PfiiiT__param_2];
	ld.param.u32 	%r4, [_Z28elementwise_broadcast_kernelI5MulOpEvPKfS2_PfiiiT__param_3];
	ld.param.u32 	%r2, [_Z28elementwise_broadcast_kernelI5MulOpEvPKfS2_PfiiiT__param_4];
	ld.param.u32 	%r3, [_Z28elementwise_broadcast_kernelI5MulOpEvPKfS2_PfiiiT__param_5];
	cvta.to.global.u64 	%rd1, %rd4;
	mov.u32 	%r5, %tid.x;
	mov.u32 	%r6, %ctaid.x;
	mov.u32 	%r7, %ntid.x;
	mad.lo.s32 	%r1, %r6, %r7, %r5;
	setp.ge.s32 	%p1, %r1, %r4;
	@%p1 bra 	$L__BB3_8;
	mov.f32 	%f8, 0f00000000;
	setp.eq.s32 	%p2, %r3, -1;
	@%p2 bra 	$L__BB3_6;
	setp.eq.s32 	%p3, %r3, 1;
	@%p3 bra 	$L__BB3_5;
	setp.ne.s32 	%p4, %r3, 0;
	@%p4 bra 	$L__BB3_7;
	rem.s32 	%r9, %r1, %r2;
	mul.wide.s32 	%rd7, %r9, 4;
	add.s64 	%rd8, %rd1, %rd7;
	ld.global.f32 	%f8, [%rd8];
	bra.uni 	$L__BB3_7;
$L__BB3_5:
	div.s32 	%r8, %r1, %r2;
	mul.wide.s32 	%rd5, %r8, 4;
	add.s64 	%rd6, %rd1, %rd5;
	ld.global.f32 	%f8, [%rd6];
	bra.uni 	$L__BB3_7;
$L__BB3_6:
	ld.global.f32 	%f8, [%rd1];
$L__BB3_7:
	cvta.to.global.u64 	%rd9, %rd2;
	mul.wide.s32 	%rd10, %r1, 4;
	add.s64 	%rd11, %rd9, %rd10;
	ld.global.f32 	%f6, [%rd11];
	mul.f32 	%f7, %f8, %f6;
	cvta.to.global.u64 	%rd12, %rd3;
	add.s64 	%rd13, %rd12, %rd10;
	st.global.f32 	[%rd13], %f7;
$L__BB3_8:
	ret;

}
	// .globl	_Z24unary_elementwise_kernelI6ReluOpEvPKfPfiT_
.visible .entry _Z24unary_elementwise_kernelI6ReluOpEvPKfPfiT_(
	.param .u64 .ptr .align 1 _Z24unary_elementwise_kernelI6ReluOpEvPKfPfiT__param_0,
	.param .u64 .ptr .align 1 _Z24unary_elementwise_kernelI6ReluOpEvPKfPfiT__param_1,
	.param .u32 _Z24unary_elementwise_kernelI6ReluOpEvPKfPfiT__param_2,
	.param .align 1 .b8 _Z24unary_elementwise_kernelI6ReluOpEvPKfPfiT__param_3[1]
)
{
	.reg .pred 	%p<2>;
	.reg .b32 	%r<6>;
	.reg .b32 	%f<3>;
	.reg .b64 	%rd<8>;

	ld.param.u64 	%rd1, [_Z24unary_elementwise_kernelI6ReluOpEvPKfPfiT__param_0];
	ld.param.u64 	%rd2, [_Z24unary_elementwise_kernelI6ReluOpEvPKfPfiT__param_1];
	ld.param.u32 	%r2, [_Z24unary_elementwise_kernelI6ReluOpEvPKfPfiT__param_2];
	mov.u32 	%r3, %tid.x;
	mov.u32 	%r4, %ctaid.x;
	mov.u32 	%r5, %ntid.x;
	mad.lo.s32 	%r1, %r4, %r5, %r3;
	setp.ge.s32 	%p1, %r1, %r2;
	@%p1 bra 	$L__BB4_2;
	cvta.to.global.u64 	%rd3, %rd1;
	cvta.to.global.u64 	%rd4, %rd2;
	mul.wide.s32 	%rd5, %r1, 4;
	add.s64 	%rd6, %rd3, %rd5;
	ld.global.f32 	%f1, [%rd6];
	max.f32 	%f2, %f1, 0f00000000;
	add.s64 	%rd7, %rd4, %rd5;
	st.global.f32 	[%rd7], %f2;
$L__BB4_2:
	ret;

}
	// .globl	_Z24unary_elementwise_kernelI10ReluGradOpEvPKfPfiT_
.visible .entry _Z24unary_elementwise_kernelI10ReluGradOpEvPKfPfiT_(
	.param .u64 .ptr .align 1 _Z24unary_elementwise_kernelI10ReluGradOpEvPKfPfiT__param_0,
	.param .u64 .ptr .align 1 _Z24unary_elementwise_kernelI10ReluGradOpEvPKfPfiT__param_1,
	.param .u32 _Z24unary_elementwise_kernelI10ReluGradOpEvPKfPfiT__param_2,
	.param .align 1 .b8 _Z24unary_elementwise_kernelI10ReluGradOpEvPKfPfiT__param_3[1]
)
{
	.reg .pred 	%p<3>;
	.reg .b32 	%r<6>;
	.reg .b32 	%f<3>;
	.reg .b64 	%rd<8>;

	ld.param.u64 	%rd1, [_Z24unary_elementwise_kernelI10ReluGradOpEvPKfPfiT__param_0];
	ld.param.u64 	%rd2, [_Z24unary_elementwise_kernelI10ReluGradOpEvPKfPfiT__param_1];
	ld.param.u32 	%r2, [_Z24unary_elementwise_kernelI10ReluGradOpEvPKfPfiT__param_2];
	mov.u32 	%r3, %tid.x;
	mov.u32 	%r4, %ctaid.x;
	mov.u32 	%r5, %ntid.x;
	mad.lo.s32 	%r1, %r4, %r5, %r3;
	setp.ge.s32 	%p1, %r1, %r2;
	@%p1 bra 	$L__BB5_2;
	cvta.to.global.u64 	%rd3, %rd1;
	cvta.to.global.u64 	%rd4, %rd2;
	mul.wide.s32 	%rd5, %r1, 4;
	add.s64 	%rd6, %rd3, %rd5;
	ld.global.f32 	%f1, [%rd6];
	setp.gt.f32 	%p2, %f1, 0f00000000;
	selp.f32 	%f2, 0f3F800000, 0f00000000, %p2;
	add.s64 	%rd7, %rd4, %rd5;
	st.global.f32 	[%rd7], %f2;
$L__BB5_2:
	ret;

}
	// .globl	_Z24unary_elementwise_kernelI5LogOpEvPKfPfiT_
.visible .entry _Z24unary_elementwise_kernelI5LogOpEvPKfPfiT_(
	.param .u64 .ptr .align 1 _Z24unary_elementwise_kernelI5LogOpEvPKfPfiT__param_0,
	.param .u64 .ptr .align 1 _Z24unary_elementwise_kernelI5LogOpEvPKfPfiT__param_1,
	.param .u32 _Z24unary_elementwise_kernelI5LogOpEvPKfPfiT__param_2,
	.param .align 1 .b8 _Z24unary_elementwise_kernelI5LogOpEvPKfPfiT__param_3[1]
)
{
	.reg .pred 	%p<5>;
	.reg .b32 	%r<10>;
	.reg .b32 	%f<23>;
	.reg .b64 	%rd<8>;

	ld.param.u64 	%rd1, [_Z24unary_elementwise_kernelI5LogOpEvPKfPfiT__param_0];
	ld.param.u64 	%rd2, [_Z24unary_elementwise_kernelI5LogOpEvPKfPfiT__param_1];
	ld.param.u32 	%r2, [_Z24unary_elementwise_kernelI5LogOpEvPKfPfiT__param_2];
	mov.u32 	%r3, %tid.x;
	mov.u32 	%r4, %ctaid.x;
	mov.u32 	%r5, %ntid.x;
	mad.lo.s32 	%r1, %r4, %r5, %r3;
	setp.ge.s32 	%p1, %r1, %r2;
	@%p1 bra 	$L__BB6_2;
	cvta.to.global.u64 	%rd3, %rd1;
	cvta.to.global.u64 	%rd4, %rd2;
	mul.wide.s32 	%rd5, %r1, 4;
	add.s64 	%rd6, %rd3, %rd5;
	ld.global.f32 	%f1, [%rd6];
	setp.lt.f32 	%p2, %f1, 0f00800000;
	mul.f32 	%f2, %f1, 0f4B000000;
	selp.f32 	%f3, %f2, %f1, %p2;
	selp.f32 	%f4, 0fC1B80000, 0f00000000, %p2;
	mov.b32 	%r6, %f3;
	add.s32 	%r7, %r6, -1059760811;
	and.b32  	%r8, %r7, -8388608;
	sub.s32 	%r9, %r6, %r8;
	mov.b32 	%f5, %r9;
	cvt.rn.f32.s32 	%f6, %r8;
	fma.rn.f32 	%f7, %f6, 0f34000000, %f4;
	add.f32 	%f8, %f5, 0fBF800000;
	fma.rn.f32 	%f9, %f8, 0fBE055027, 0f3E1039F6;
	fma.rn.f32 	%f10, %f9, %f8, 0fBDF8CDCC;
	fma.rn.f32 	%f11, %f10, %f8, 0f3E0F2955;
	fma.rn.f32 	%f12, %f11, %f8, 0fBE2AD8B9;
	fma.rn.f32 	%f13, %f12, %f8, 0f3E4CED0B;
	fma.rn.f32 	%f14, %f13, %f8, 0fBE7FFF22;
	fma.rn.f32 	%f15, %f14, %f8, 0f3EAAAA78;
	fma.rn.f32 	%f16, %f15, %f8, 0fBF000000;
	mul.f32 	%f17, %f8, %f16;
	fma.rn.f32 	%f18, %f17, %f8, %f8;
	fma.rn.f32 	%f19, %f7, 0f3F317218, %f18;
	setp.gt.u32 	%p3, %r6, 2139095039;
	fma.rn.f32 	%f20, %f3, 0f7F800000, 0f7F800000;
	selp.f32 	%f21, %f20, %f19, %p3;
	setp.eq.f32 	%p4, %f3, 0f00000000;
	selp.f32 	%f22, 0fFF800000, %f21, %p4;
	add.s64 	%rd7, %rd4, %rd5;
	st.global.f32 	[%rd7], %f22;
$L__BB6_2:
	ret;

}
	// .globl	_Z24unary_elementwise_kernelI9LogGradOpEvPKfPfiT_
.visible .entry _Z24unary_elementwise_kernelI9LogGradOpEvPKfPfiT_(
	.param .u64 .ptr .align 1 _Z24unary_elementwise_kernelI9LogGradOpEvPKfPfiT__param_0,
	.param .u64 .ptr .align 1 _Z24unary_elementwise_kernelI9LogGradOpEvPKfPfiT__param_1,
	.param .u32 _Z24unary_elementwise_kernelI9LogGradOpEvPKfPfiT__param_2,
	.param .align 1 .b8 _Z24unary_elementwise_kernelI9LogGradOpEvPKfPfiT__param_3[1]
)
{
	.reg .pred 	%p<2>;
	.reg .b32 	%r<6>;
	.reg .b32 	%f<3>;
	.reg .b64 	%rd<8>;

	ld.param.u64 	%rd1, [_Z24unary_elementwise_kernelI9LogGradOpEvPKfPfiT__param_0];
	ld.param.u64 	%rd2, [_Z24unary_elementwise_kernelI9LogGradOpEvPKfPfiT__param_1];
	ld.param.u32 	%r2, [_Z24unary_elementwise_kernelI9LogGradOpEvPKfPfiT__param_2];
	mov.u32 	%r3, %tid.x;
	mov.u32 	%r4, %ctaid.x;
	mov.u32 	%r5, %ntid.x;
	mad.lo.s32 	%r1, %r4, %r5, %r3;
	setp.ge.s32 	%p1, %r1, %r2;
	@%p1 bra 	$L__BB7_2;
	cvta.to.global.u64 	%rd3, %rd1;
	cvta.to.global.u64 	%rd4, %rd2;
	mul.wide.s32 	%rd5, %r1, 4;
	add.s64 	%rd6, %rd3, %rd5;
	ld.global.f32 	%f1, [%rd6];
	rcp.rn.f32 	%f2, %f1;
	add.s64 	%rd7, %rd4, %rd5;
	st.global.f32 	[%rd7], %f2;
$L__BB7_2:
	ret;

}
	// .globl	_Z24unary_elementwise_kernelI6TanhOpEvPKfPfiT_
.visible .entry _Z24unary_elementwise_kernelI6TanhOpEvPKfPfiT_(
	.param .u64 .ptr .align 1 _Z24unary_elementwise_kernelI6TanhOpEvPKfPfiT__param_0,
	.param .u64 .ptr .align 1 _Z24unary_elementwise_kernelI6TanhOpEvPKfPfiT__param_1,
	.param .u32 _Z24unary_elementwise_kernelI6TanhOpEvPKfPfiT__param_2,
	.param .align 1 .b8 _Z24unary_elementwise_kernelI6TanhOpEvPKfPfiT__param_3[1]
)
{
	.reg .pred 	%p<4>;
	.reg .b32 	%r<6>;
	.reg .b32 	%f<17>;
	.reg .b64 	%rd<8>;

	ld.param.u64 	%rd1, [_Z24unary_elementwise_kernelI6TanhOpEvPKfPfiT__param_0];
	ld.param.u64 	%rd2, [_Z24unary_elementwise_kernelI6TanhOpEvPKfPfiT__param_1];
	ld.param.u32 	%r2, [_Z24unary_elementwise_kernelI6TanhOpEvPKfPfiT__param_2];
	mov.u32 	%r3, %tid.x;
	mov.u32 	%r4, %ctaid.x;
	mov.u32 	%r5, %ntid.x;
	mad.lo.s32 	%r1, %r4, %r5, %r3;
	setp.ge.s32 	%p1, %r1, %r2;
	@%p1 bra 	$L__BB8_2;
	cvta.to.global.u64 	%rd3, %rd1;
	cvta.to.global.u64 	%rd4, %rd2;
	mul.wide.s32 	%rd5, %r1, 4;
	add.s64 	%rd6, %rd3, %rd5;
	ld.global.f32 	%f1, [%rd6];
	abs.f32 	%f2, %f1;
	mul.f32 	%f3, %f2, 0f4038AA3B;
	ex2.approx.ftz.f32 	%f4, %f3;
	add.f32 	%f5, %f4, 0f3F800000;
	rcp.approx.ftz.f32 	%f6, %f5;
	fma.rn.f32 	%f7, %f6, 0fC0000000, 0f3F800000;
	setp.ge.f32 	%p2, %f2, 0f41102CB4;
	selp.f32 	%f8, 0f3F800000, %f7, %p2;
	copysign.f32 	%f9, %f1, %f8;
	mul.f32 	%f10, %f1, %f1;
	fma.rn.f32 	%f11, %f10, 0f3C80F082, 0fBD563CAE;
	fma.rn.f32 	%f12, %f11, %f10, 0f3E085941;
	fma.rn.f32 	%f13, %f12, %f10, 0fBEAAA9ED;
	fma.rn.f32 	%f14, %f13, %f10, 0f00000000;
	fma.rn.f32 	%f15, %f14, %f1, %f1;
	setp.ge.f32 	%p3, %f2, 0f3F19999A;
	selp.f32 	%f16, %f9, %f15, %p3;
	add.s64 	%rd7, %rd4, %rd5;
	st.global.f32 	[%rd7], %f16;
$L__BB8_2:
	ret;

}
	// .globl	_Z24unary_elementwise_kernelI10TanhGradOpEvPKfPfiT_
.visible .entry _Z24unary_elementwise_kernelI10TanhGradOpEvPKfPfiT_(
	.param .u64 .ptr .align 1 _Z24unary_elementwise_kernelI10TanhGradOpEvPKfPfiT__param_0,
	.param .u64 .ptr .align 1 _Z24unary_elementwise_kernelI10TanhGradOpEvPKfPfiT__param_1,
	.param .u32 _Z24unary_elementwise_kernelI10TanhGradOpEvPKfPfiT__param_2,
	.param .align 1 .b8 _Z24unary_elementwise_kernelI10TanhGradOpEvPKfPfiT__param_3[1]
)
{
	.reg .pred 	%p<4>;
	.reg .b32 	%r<6>;
	.reg .b32 	%f<20>;
	.reg .b64 	%rd<8>;

	ld.param.u64 	%rd1, [_Z24unary_elementwise_kernelI10TanhGradOpEvPKfPfiT__param_0];
	ld.param.u64 	%rd2, [_Z24unary_elementwise_kernelI10TanhGradOpEvPKfPfiT__param_1];
	ld.param.u32 	%r2, [_Z24unary_elementwise_kernelI10TanhGradOpEvPKfPfiT__param_2];
	mov.u32 	%r3, %tid.x;
	mov.u32 	%r4, %ctaid.x;
	mov.u32 	%r5, %ntid.x;
	mad.lo.s32 	%r1, %r4, %r5, %r3;
	setp.ge.s32 	%p1, %r1, %r2;
	@%p1 bra 	$L__BB9_2;
	cvta.to.global.u64 	%rd3, %rd1;
	cvta.to.global.u64 	%rd4, %rd2;
	mul.wide.s32 	%rd5, %r1, 4;
	add.s64 	%rd6, %rd3, %rd5;
	ld.global.f32 	%f1, [%rd6];
	abs.f32 	%f2, %f1;
	mul.f32 	%f3, %f2, 0f4038AA3B;
	ex2.approx.ftz.f32 	%f4, %f3;
	add.f32 	%f5, %f4, 0f3F800000;
	rcp.approx.ftz.f32 	%f6, %f5;
	fma.rn.f32 	%f7, %f6, 0fC0000000, 0f3F800000;
	setp.ge.f32 	%p2, %f2, 0f41102CB4;
	selp.f32 	%f8, 0f3F800000, %f7, %p2;
	copysign.f32 	%f9, %f1, %f8;
	mul.f32 	%f10, %f1, %f1;
	fma.rn.f32 	%f11, %f10, 0f3C80F082, 0fBD563CAE;
	fma.rn.f32 	%f12, %f11, %f10, 0f3E085941;
	fma.rn.f32 	%f13, %f12, %f10, 0fBEAAA9ED;
	fma.rn.f32 	%f14, %f13, %f10, 0f00000000;
	fma.rn.f32 	%f15, %f14, %f1, %f1;
	setp.ge.f32 	%p3, %f2, 0f3F19999A;
	selp.f32 	%f16, %f9, %f15, %p3;
	mul.f32 	%f17, %f16, %f16;
	mov.f32 	%f18, 0f3F800000;
	sub.f32 	%f19, %f18, %f17;
	add.s64 	%rd7, %rd4, %rd5;
	st.global.f32 	[%rd7], %f19;
$L__BB9_2:
	ret;

}
	// .globl	_Z12power_kernelPKfPffi
.visible .entry _Z12power_kernelPKfPffi(
	.param .u64 .ptr .align 1 _Z12power_kernelPKfPffi_param_0,
	.param .u64 .ptr .align 1 _Z12power_kernelPKfPffi_param_1,
	.param .f32 _Z12power_kernelPKfPffi_param_2,
	.param .u32 _Z12power_kernelPKfPffi_param_3
)
{
	.reg .pred 	%p<23>;
	.reg .b32 	%r<20>;
	.reg .b32 	%f<77>;
	.reg .b64 	%rd<9>;

	ld.param.u64 	%rd1, [_Z12power_kernelPKfPffi_param_0];
	ld.param.u64 	%rd2, [_Z12power_kernelPKfPffi_param_1];
	ld.param.f32 	%f10, [_Z12power_kernelPKfPffi_param_2];
	ld.param.u32 	%r2, [_Z12power_kernelPKfPffi_param_3];
	mov.u32 	%r3, %tid.x;
	mov.u32 	%r4, %ctaid.x;
	mov.u32 	%r5, %ntid.x;
	mad.lo.s32 	%r1, %r4, %r5, %r3;
	setp.ge.s32 	%p1, %r1, %r2;
	mov.f32 	%f76, 0f3F800000;
	@%p1 bra 	$L__BB10_10;
	cvta.to.global.u64 	%rd3, %rd1;
	mul.wide.s32 	%rd4, %r1, 4;
	add.s64 	%rd5, %rd3, %rd4;
	ld.global.f32 	%f1, [%rd5];
	mul.f32 	%f12, %f10, 0f3F000000;
	cvt.rzi.f32.f32 	%f13, %f12;
	add.f32 	%f14, %f13, %f13;
	sub.f32 	%f15, %f10, %f14;
	abs.f32 	%f2, %f15;
	abs.f32 	%f3, %f1;
	setp.lt.f32 	%p2, %f3, 0f00800000;
	mul.f32 	%f16, %f3, 0f4B800000;
	selp.f32 	%f17, %f16, %f3, %p2;
	selp.f32 	%f18, 0fC1C00000, 0f00000000, %p2;
	mov.b32 	%r6, %f17;
	add.s32 	%r7, %r6, -1060439283;
	and.b32  	%r8, %r7, -8388608;
	sub.s32 	%r9, %r6, %r8;
	mov.b32 	%f19, %r9;
	cvt.rn.f32.s32 	%f20, %r8;
	fma.rn.f32 	%f21, %f20, 0f34000000, %f18;
	add.f32 	%f22, %f19, 0fBF800000;
	add.f32 	%f23, %f19, 0f3F800000;
	rcp.approx.ftz.f32 	%f24, %f23;
	add.f32 	%f25, %f22, %f22;
	mul.f32 	%f26, %f25, %f24;
	mul.f32 	%f27, %f26, %f26;
	sub.f32 	%f28, %f22, %f26;
	add.f32 	%f29, %f28, %f28;
	neg.f32 	%f30, %f26;
	fma.rn.f32 	%f31, %f30, %f22, %f29;
	mul.rn.f32 	%f32, %f24, %f31;
	fma.rn.f32 	%f33, %f27, 0f3A2C32E4, 0f3B52E7DB;
	fma.rn.f32 	%f34, %f33, %f27, 0f3C93BB73;
	fma.rn.f32 	%f35, %f34, %f27, 0f3DF6384F;
	mul.rn.f32 	%f36, %f35, %f27;
	fma.rn.f32 	%f37, %f26, 0f3FB8AA3B, %f21;
	sub.f32 	%f38, %f21, %f37;
	fma.rn.f32 	%f39, %f26, 0f3FB8AA3B, %f38;
	fma.rn.f32 	%f40, %f32, 0f3FB8AA3B, %f39;
	fma.rn.f32 	%f41, %f26, 0f32A55E34, %f40;
	mul.f32 	%f42, %f36, 0f40400000;
	fma.rn.f32 	%f43, %f42, %f32, %f41;
	fma.rn.f32 	%f44, %f36, %f26, %f43;
	add.rn.f32 	%f45, %f37, %f44;
	neg.f32 	%f46, %f37;
	add.rn.f32 	%f47, %f45, %f46;
	neg.f32 	%f48, %f47;
	add.rn.f32 	%f49, %f44, %f48;
	mul.rn.f32 	%f50, %f45, %f10;
	neg.f32 	%f51, %f50;
	fma.rn.f32 	%f52, %f45, %f10, %f51;
	fma.rn.f32 	%f53, %f49, %f10, %f52;
	cvt.rni.f32.f32 	%f54, %f50;
	sub.f32 	%f55, %f50, %f54;
	add.f32 	%f56, %f55, %f53;
	fma.rn.f32 	%f57, %f56, 0f391FCB8E, 0f3AAF85ED;
	fma.rn.f32 	%f58, %f57, %f56, 0f3C1D9856;
	fma.rn.f32 	%f59, %f58, %f56, 0f3D6357BB;
	fma.rn.f32 	%f60, %f59, %f56, 0f3E75FDEC;
	fma.rn.f32 	%f61, %f60, %f56, 0f3F317218;
	fma.rn.f32 	%f62, %f61, %f56, 0f3F800000;
	cvt.rzi.s32.f32 	%r10, %f54;
	setp.gt.f32 	%p3, %f54, 0f00000000;
	selp.b32 	%r11, 0, -2097152000, %p3;
	add.s32 	%r12, %r11, 2130706432;
	mov.b32 	%f63, %r12;
	mul.f32 	%f64, %f62, %f63;
	shl.b32 	%r13, %r10, 23;
	sub.s32 	%r14, %r13, %r11;
	mov.b32 	%f65, %r14;
	mul.f32 	%f66, %f64, %f65;
	abs.f32 	%f67, %f50;
	setp.gt.f32 	%p4, %f67, 0f43180000;
	setp.lt.f32 	%p5, %f50, 0f00000000;
	selp.f32 	%f68, 0f00000000, 0f7F800000, %p5;
	selp.f32 	%f4, %f68, %f66, %p4;
	setp.eq.f32 	%p6, %f1, 0f3F800000;
	setp.eq.f32 	%p7, %f10, 0f00000000;
	or.pred  	%p8, %p7, %p6;
	@%p8 bra 	$L__BB10_9;
	setp.num.f32 	%p9, %f3, %f3;
	abs.f32 	%f69, %f10;
	setp.num.f32 	%p10, %f69, %f69;
	and.pred  	%p11, %p9, %p10;
	@%p11 bra 	$L__BB10_4;
	add.rn.f32 	%f76, %f1, %f10;
	bra.uni 	$L__BB10_9;
$L__BB10_4:
	setp.neu.f32 	%p12, %f1, 0f00000000;
	setp.neu.f32 	%p13, %f3, 0f7F800000;
	and.pred  	%p14, %p12, %p13;
	@%p14 bra 	$L__BB10_6;
	setp.neu.f32 	%p21, %f2, 0f3F800000;
	add.f32 	%f74, %f1, %f1;
	mov.b32 	%r15, %f74;
	setp.lt.f32 	%p22, %f10, 0f00000000;
	xor.b32  	%r16, %r15, 2139095040;
	selp.b32 	%r17, %r16, %r15, %p22;
	and.b32  	%r18, %r17, 2147483647;
	selp.b32 	%r19, %r18, %r17, %p21;
	mov.b32 	%f76, %r19;
	bra.uni 	$L__BB10_9;
$L__BB10_6:
	setp.eq.f32 	%p15, %f1, 0fBF800000;
	setp.eq.f32 	%p16, %f69, 0f7F800000;
	and.pred  	%p17, %p15, %p16;
	@%p17 bra 	$L__BB10_9;
	setp.geu.f32 	%p18, %f1, 0f00000000;
	mov.f32 	%f76, %f4;
	@%p18 bra 	$L__BB10_9;
	setp.neu.f32 	%p19, %f2, 0f3F800000;
	neg.f32 	%f71, %f4;
	selp.f32 	%f72, %f4, %f71, %p19;
	cvt.rmi.f32.f32 	%f73, %f10;
	setp.neu.f32 	%p20, %f10, %f73;
	selp.f32 	%f76, 0f7FFFFFFF, %f72, %p20;
$L__BB10_9:
	cvta.to.global.u64 	%rd6, %rd2;
	add.s64 	%rd8, %rd6, %rd4;
	st.global.f32 	[%rd8], %f76;
$L__BB10_10:
	ret;

}
	// .globl	_Z23power_local_grad_kernelPKfPffi
.visible .entry _Z23power_local_grad_kernelPKfPffi(
	.param .u64 .ptr .align 1 _Z23power_local_grad_kernelPKfPffi_param_0,
	.param .u64 .ptr .align 1 _Z23power_local_grad_kernelPKfPffi_param_1,
	.param .f32 _Z23power_local_grad_kernelPKfPffi_param_2,
	.param .u32 _Z23power_local_grad_kernelPKfPffi_param_3
)
{
	.reg .pred 	%p<23>;
	.reg .b32 	%r<20>;
	.reg .b32 	%f<79>;
	.reg .b64 	%rd<9>;

	ld.param.u64 	%rd1, [_Z23power_local_grad_kernelPKfPffi_param_0];
	ld.param.u64 	%rd2, [_Z23power_local_grad_kernelPKfPffi_param_1];
	ld.param.f32 	%f11, [_Z23power_local_grad_kernelPKfPffi_param_2];
	ld.param.u32 	%r2, [_Z23power_local_grad_kernelPKfPffi_param_3];
	mov.u32 	%r3, %tid.x;
	mov.u32 	%r4, %ctaid.x;
	mov.u32 	%r5, %ntid.x;
	mad.lo.s32 	%r1, %r4, %r5, %r3;
	setp.ge.s32 	%p1, %r1, %r2;
	mov.f32 	%f78, 0f3F800000;
	@%p1 bra 	$L__BB11_10;
	cvta.to.global.u64 	%rd3, %rd1;
	mul.wide.s32 	%rd4, %r1, 4;
	add.s64 	%rd5, %rd3, %rd4;
	ld.global.f32 	%f1, [%rd5];
	add.f32 	%f2, %f11, 0fBF800000;
	mul.f32 	%f13, %f2, 0f3F000000;
	cvt.rzi.f32.f32 	%f14, %f13;
	add.f32 	%f15, %f14, %f14;
	sub.f32 	%f16, %f2, %f15;
	abs.f32 	%f3, %f16;
	abs.f32 	%f4, %f1;
	setp.lt.f32 	%p2, %f4, 0f00800000;
	mul.f32 	%f17, %f4, 0f4B800000;
	selp.f32 	%f18, %f17, %f4, %p2;
	selp.f32 	%f19, 0fC1C00000, 0f00000000, %p2;
	mov.b32 	%r6, %f18;
	add.s32 	%r7, %r6, -1060439283;
	and.b32  	%r8, %r7, -8388608;
	sub.s32 	%r9, %r6, %r8;
	mov.b32 	%f20, %r9;
	cvt.rn.f32.s32 	%f21, %r8;
	fma.rn.f32 	%f22, %f21, 0f34000000, %f19;
	add.f32 	%f23, %f20, 0fBF800000;
	add.f32 	%f24, %f20, 0f3F800000;
	rcp.approx.ftz.f32 	%f25, %f24;
	add.f32 	%f26, %f23, %f23;
	mul.f32 	%f27, %f26, %f25;
	mul.f32 	%f28, %f27, %f27;
	sub.f32 	%f29, %f23, %f27;
	add.f32 	%f30, %f29, %f29;
	neg.f32 	%f31, %f27;
	fma.rn.f32 	%f32, %f31, %f23, %f30;
	mul.rn.f32 	%f33, %f25, %f32;
	fma.rn.f32 	%f34, %f28, 0f3A2C32E4, 0f3B52E7DB;
	fma.rn.f32 	%f35, %f34, %f28, 0f3C93BB73;
	fma.rn.f32 	%f36, %f35, %f28, 0f3DF6384F;
	mul.rn.f32 	%f37, %f36, %f28;
	fma.rn.f32 	%f38, %f27, 0f3FB8AA3B, %f22;
	sub.f32 	%f39, %f22, %f38;
	fma.rn.f32 	%f40, %f27, 0f3FB8AA3B, %f39;
	fma.rn.f32 	%f41, %f33, 0f3FB8AA3B, %f40;
	fma.rn.f32 	%f42, %f27, 0f32A55E34, %f41;
	mul.f32 	%f43, %f37, 0f40400000;
	fma.rn.f32 	%f44, %f43, %f33, %f42;
	fma.rn.f32 	%f45, %f37, %f27, %f44;
	add.rn.f32 	%f46, %f38, %f45;
	neg.f32 	%f47, %f38;
	add.rn.f32 	%f48, %f46, %f47;
	neg.f32 	%f49, %f48;
	add.rn.f32 	%f50, %f45, %f49;
	mul.rn.f32 	%f51, %f46, %f2;
	neg.f32 	%f52, %f51;
	fma.rn.f32 	%f53, %f46, %f2, %f52;
	fma.rn.f32 	%f54, %f50, %f2, %f53;
	cvt.rni.f32.f32 	%f55, %f51;
	sub.f32 	%f56, %f51, %f55;
	add.f32 	%f57, %f56, %f54;
	fma.rn.f32 	%f58, %f57, 0f391FCB8E, 0f3AAF85ED;
	fma.rn.f32 	%f59, %f58, %f57, 0f3C1D9856;
	fma.rn.f32 	%f60, %f59, %f57, 0f3D6357BB;
	fma.rn.f32 	%f61, %f60, %f57, 0f3E75FDEC;
	fma.rn.f32 	%f62, %f61, %f57, 0f3F317218;
	fma.rn.f32 	%f63, %f62, %f57, 0f3F800000;
	cvt.rzi.s32.f32 	%r10, %f55;
	setp.gt.f32 	%p3, %f55, 0f00000000;
	selp.b32 	%r11, 0, -2097152000, %p3;
	add.s32 	%r12, %r11, 2130706432;
	mov.b32 	%f64, %r12;
	mul.f32 	%f65, %f63, %f64;
	shl.b32 	%r13, %r10, 23;
	sub.s32 	%r14, %r13, %r11;
	mov.b32 	%f66, %r14;
	mul.f32 	%f67, %f65, %f66;
	abs.f32 	%f68, %f51;
	setp.gt.f32 	%p4, %f68, 0f43180000;
	setp.lt.f32 	%p5, %f51, 0f00000000;
	selp.f32 	%f69, 0f00000000, 0f7F800000, %p5;
	selp.f32 	%f5, %f69, %f67, %p4;
	setp.eq.f32 	%p6, %f1, 0f3F800000;
	setp.eq.f32 	%p7, %f2, 0f00000000;
	or.pred  	%p8, %p7, %p6;
	@%p8 bra 	$L__BB11_9;
	setp.num.f32 	%p9, %f4, %f4;
	abs.f32 	%f70, %f2;
	setp.num.f32 	%p10, %f70, %f70;
	and.pred  	%p11, %p9, %p10;
	@%p11 bra 	$L__BB11_4;
	add.rn.f32 	%f78, %f1, %f2;
	bra.uni 	$L__BB11_9;
$L__BB11_4:
	setp.neu.f32 	%p12, %f1, 0f00000000;
	setp.neu.f32 	%p13, %f4, 0f7F800000;
	and.pred  	%p14, %p12, %p13;
	@%p14 bra 	$L__BB11_6;
	setp.neu.f32 	%p21, %f3, 0f3F800000;
	add.f32 	%f75, %f1, %f1;
	mov.b32 	%r15, %f75;
	setp.lt.f32 	%p22, %f2, 0f00000000;
	xor.b32  	%r16, %r15, 2139095040;
	selp.b32 	%r17, %r16, %r15, %p22;
	and.b32  	%r18, %r17, 2147483647;
	selp.b32 	%r19, %r18, %r17, %p21;
	mov.b32 	%f78, %r19;
	bra.uni 	$L__BB11_9;
$L__BB11_6:
	setp.eq.f32 	%p15, %f1, 0fBF800000;
	setp.eq.f32 	%p16, %f70, 0f7F800000;
	and.pred  	%p17, %p15, %p16;
	@%p17 bra 	$L__BB11_9;
	setp.geu.f32 	%p18, %f1, 0f00000000;
	mov.f32 	%f78, %f5;
	@%p18 bra 	$L__BB11_9;
	setp.neu.f32 	%p19, %f3, 0f3F800000;
	neg.f32 	%f72, %f5;
	selp.f32 	%f73, %f5, %f72, %p19;
	cvt.rmi.f32.f32 	%f74, %f2;
	setp.neu.f32 	%p20, %f2, %f74;
	selp.f32 	%f78, 0f7FFFFFFF, %f73, %p20;
$L__BB11_9:
	mul.f32 	%f76, %f11, %f78;
	cvta.to.global.u64 	%rd6, %rd2;
	add.s64 	%rd8, %rd6, %rd4;
	st.global.f32 	[%rd8], %f76;
$L__BB11_10:
	ret;

}
	// .globl	_Z17reduce_sum_kernelPKfPfi
.visible .entry _Z17reduce_sum_kernelPKfPfi(
	.param .u64 .ptr .align 1 _Z17reduce_sum_kernelPKfPfi_param_0,
	.param .u64 .ptr .align 1 _Z17reduce_sum_kernelPKfPfi_param_1,
	.param .u32 _Z17reduce_sum_kernelPKfPfi_param_2
)
{
	.reg .pred 	%p<6>;
	.reg .b32 	%r<14>;
	.reg .b32 	%f<9>;
	.reg .b64 	%rd<9>;

	ld.param.u64 	%rd1, [_Z17reduce_sum_kernelPKfPfi_param_0];
	ld.param.u64 	%rd2, [_Z17reduce_sum_kernelPKfPfi_param_1];
	ld.param.u32 	%r8, [_Z17reduce_sum_kernelPKfPfi_param_2];
	mov.u32 	%r1, %tid.x;
	mov.u32 	%r2, %ctaid.x;
	mov.u32 	%r13, %ntid.x;
	mad.lo.s32 	%r4, %r2, %r13, %r1;
	setp.ge.u32 	%p1, %r4, %r8;
	mov.f32 	%f8, 0f00000000;
	@%p1 bra 	$L__BB12_2;
	cvta.to.global.u64 	%rd3, %rd1;
	mul.wide.u32 	%rd4, %r4, 4;
	add.s64 	%rd5, %rd3, %rd4;
	ld.global.f32 	%f8, [%rd5];
$L__BB12_2:
	shl.b32 	%r9, %r1, 2;
	mov.u32 	%r10, sdata;
	add.s32 	%r5, %r10, %r9;
	st.shared.f32 	[%r5], %f8;
	bar.sync 	0;
	setp.lt.u32 	%p2, %r13, 2;
	@%p2 bra 	$L__BB12_6;
$L__BB12_3:
	shr.u32 	%r7, %r13, 1;
	setp.ge.u32 	%p3, %r1, %r7;
	@%p3 bra 	$L__BB12_5;
	shl.b32 	%r11, %r7, 2;
	add.s32 	%r12, %r5, %r11;
	ld.shared.f32 	%f4, [%r12];
	ld.shared.f32 	%f5, [%r5];
	add.f32 	%f6, %f4, %f5;
	st.shared.f32 	[%r5], %f6;
$L__BB12_5:
	bar.sync 	0;
	setp.gt.u32 	%p4, %r13, 3;
	mov.u32 	%r13, %r7;
	@%p4 bra 	$L__BB12_3;
$L__BB12_6:
	setp.ne.s32 	%p5, %r1, 0;
	@%p5 bra 	$L__BB12_8;
	ld.shared.f32 	%f7, [sdata];
	cvta.to.global.u64 	%rd6, %rd2;
	mul.wide.u32 	%rd7, %r2, 4;
	add.s64 	%rd8, %rd6, %rd7;
	st.global.f32 	[%rd8], %f7;
$L__BB12_8:
	ret;

}
	// .globl	_Z16sum_axis0_kernelPKfPfii
.visible .entry _Z16sum_axis0_kernelPKfPfii(
	.param .u64 .ptr .align 1 _Z16sum_axis0_kernelPKfPfii_param_0,
	.param .u64 .ptr .align 1 _Z16sum_axis0_kernelPKfPfii_param_1,
	.param .u32 _Z16sum_axis0_kernelPKfPfii_param_2,
	.param .u32 _Z16sum_axis0_kernelPKfPfii_param_3
)
{
	.reg .pred 	%p<11>;
	.reg .b32 	%r<38>;
	.reg .b32 	%f<83>;
	.reg .b64 	%rd<43>;

	ld.param.u64 	%rd3, [_Z16sum_axis0_kernelPKfPfii_param_0];
	ld.param.u64 	%rd2, [_Z16sum_axis0_kernelPKfPfii_param_1];
	ld.param.u32 	%r23, [_Z16sum_axis0_kernelPKfPfii_param_2];
	ld.param.u32 	%r24, [_Z16sum_axis0_kernelPKfPfii_param_3];
	cvta.to.global.u64 	%rd1, %rd3;
	mov.u32 	%r25, %ctaid.x;
	mov.u32 	%r26, %ntid.x;
	mov.u32 	%r27, %tid.x;
	mad.lo.s32 	%r1, %r25, %r26, %r27;
	setp.ge.s32 	%p1, %r1, %r24;
	@%p1 bra 	$L__BB13_15;
	setp.lt.s32 	%p2, %r23, 1;
	mov.f32 	%f82, 0f00000000;
	@%p2 bra 	$L__BB13_14;
	and.b32  	%r2, %r23, 15;
	setp.lt.u32 	%p3, %r23, 16;
	mov.f32 	%f82, 0f00000000;
	mov.b32 	%r34, 0;
	@%p3 bra 	$L__BB13_5;
	and.b32  	%r34, %r23, 2147483632;
	neg.s32 	%r32, %r34;
	shl.b32 	%r5, %r24, 4;
	mov.f32 	%f82, 0f00000000;
	mul.wide.s32 	%rd6, %r24, 4;
	mov.u32 	%r31, %r1;
$L__BB13_4:
	.pragma "nounroll";
	mul.wide.s32 	%rd4, %r31, 4;
	add.s64 	%rd5, %rd1, %rd4;
	ld.global.f32 	%f18, [%rd5];
	add.f32 	%f19, %f82, %f18;
	add.s64 	%rd7, %rd5, %rd6;
	ld.global.f32 	%f20, [%rd7];
	add.f32 	%f21, %f19, %f20;
	add.s64 	%rd8, %rd7, %rd6;
	ld.global.f32 	%f22, [%rd8];
	add.f32 	%f23, %f21, %f22;
	add.s64 	%rd9, %rd8, %rd6;
	ld.global.f32 	%f24, [%rd9];
	add.f32 	%f25, %f23, %f24;
	add.s64 	%rd10, %rd9, %rd6;
	ld.global.f32 	%f26, [%rd10];
	add.f32 	%f27, %f25, %f26;
	add.s64 	%rd11, %rd10, %rd6;
	ld.global.f32 	%f28, [%rd11];
	add.f32 	%f29, %f27, %f28;
	add.s64 	%rd12, %rd11, %rd6;
	ld.global.f32 	%f30, [%rd12];
	add.f32 	%f31, %f29, %f30;
	add.s64 	%rd13, %rd12, %rd6;
	ld.global.f32 	%f32, [%rd13];
	add.f32 	%f33, %f31, %f32;
	add.s64 	%rd14, %rd13, %rd6;
	ld.global.f32 	%f34, [%rd14];
	add.f32 	%f35, %f33, %f34;
	add.s64 	%rd15, %rd14, %rd6;
	ld.global.f32 	%f36, [%rd15];
	add.f32 	%f37, %f35, %f36;
	add.s64 	%rd16, %rd15, %rd6;
	ld.global.f32 	%f38, [%rd16];
	add.f32 	%f39, %f37, %f38;
	add.s64 	%rd17, %rd16, %rd6;
	ld.global.f32 	%f40, [%rd17];
	add.f32 	%f41, %f39, %f40;
	add.s64 	%rd18, %rd17, %rd6;
	ld.global.f32 	%f42, [%rd18];
	add.f32 	%f43, %f41, %f42;
	add.s64 	%rd19, %rd18, %rd6;
	ld.global.f32 	%f44, [%rd19];
	add.f32 	%f45, %f43, %f44;
	add.s64 	%rd20, %rd19, %rd6;
	ld.global.f32 	%f46, [%rd20];
	add.f32 	%f47, %f45, %f46;
	add.s64 	%rd21, %rd20, %rd6;
	ld.global.f32 	%f48, [%rd21];
	add.f32 	%f82, %f47, %f48;
	add.s32 	%r32, %r32, 16;
	add.s32 	%r31, %r31, %r5;
	setp.ne.s32 	%p4, %r32, 0;
	@%p4 bra 	$L__BB13_4;
$L__BB13_5:
	setp.eq.s32 	%p5, %r2, 0;
	@%p5 bra 	$L__BB13_14;
	and.b32  	%r11, %r23, 7;
	setp.lt.u32 	%p6, %r2, 8;
	@%p6 bra 	$L__BB13_8;
	mad.lo.s32 	%r29, %r34, %r24, %r1;
	mul.wide.s32 	%rd22, %r29, 4;
	add.s64 	%rd23, %rd1, %rd22;
	ld.global.f32 	%f50, [%rd23];
	add.f32 	%f51, %f82, %f50;
	mul.wide.s32 	%rd24, %r24, 4;
	add.s64 	%rd25, %rd23, %rd24;
	ld.global.f32 	%f52, [%rd25];
	add.f32 	%f53, %f51, %f52;
	add.s64 	%rd26, %rd25, %rd24;
	ld.global.f32 	%f54, [%rd26];
	add.f32 	%f55, %f53, %f54;
	add.s64 	%rd27, %rd26, %rd24;
	ld.global.f32 	%f56, [%rd27];
	add.f32 	%f57, %f55, %f56;
	add.s64 	%rd28, %rd27, %rd24;
	ld.global.f32 	%f58, [%rd28];
	add.f32 	%f59, %f57, %f58;
	add.s64 	%rd29, %rd28, %rd24;
	ld.global.f32 	%f60, [%rd29];
	add.f32 	%f61, %f59, %f60;
	add.s64 	%rd30, %rd29, %rd24;
	ld.global.f32 	%f62, [%rd30];
	add.f32 	%f63, %f61, %f62;
	add.s64 	%rd31, %rd30, %rd24;
	ld.global.f32 	%f64, [%rd31];
	add.f32 	%f82, %f63, %f64;
	add.s32 	%r34, %r34, 8;
$L__BB13_8:
	setp.eq.s32 	%p7, %r11, 0;
	@%p7 bra 	$L__BB13_14;
	and.b32  	%r14, %r23, 3;
	setp.lt.u32 	%p8, %r11, 4;
	@%p8 bra 	$L__BB13_11;
	mad.lo.s32 	%r30, %r34, %r24, %r1;
	mul.wide.s32 	%rd32, %r30, 4;
	add.s64 	%rd33, %rd1, %rd32;
	ld.global.f32 	%f66, [%rd33];
	add.f32 	%f67, %f82, %f66;
	mul.wide.s32 	%rd34, %r24, 4;
	add.s64 	%rd35, %rd33, %rd34;
	ld.global.f32 	%f68, [%rd35];
	add.f32 	%f69, %f67, %f68;
	add.s64 	%rd36, %rd35, %rd34;
	ld.global.f32 	%f70, [%rd36];
	add.f32 	%f71, %f69, %f70;
	add.s64 	%rd37, %rd36, %rd34;
	ld.global.f32 	%f72, [%rd37];
	add.f32 	%f82, %f71, %f72;
	add.s32 	%r34, %r34, 4;
$L__BB13_11:
	setp.eq.s32 	%p9, %r14, 0;
	@%p9 bra 	$L__BB13_14;
	mad.lo.s32 	%r37, %r34, %r24, %r1;
	neg.s32 	%r36, %r14;
$L__BB13_13:
	.pragma "nounroll";
	mul.wide.s32 	%rd38, %r37, 4;
	add.s64 	%rd39, %rd1, %rd38;
	ld.global.f32 	%f73, [%rd39];
	add.f32 	%f82, %f82, %f73;
	add.s32 	%r37, %r37, %r24;
	add.s32 	%r36, %r36, 1;
	setp.ne.s32 	%p10, %r36, 0;
	@%p10 bra 	$L__BB13_13;
$L__BB13_14:
	cvta.to.global.u64 	%rd40, %rd2;
	mul.wide.s32 	%rd41, %r1, 4;
	add.s64 	%rd42, %rd40, %rd41;
	st.global.f32 	[%rd42], %f82;
$L__BB13_15:
	ret;

}
	// .globl	_Z19reduce_axis1_stage1PKfPfiii
.visible .entry _Z19reduce_axis1_stage1PKfPfiii(
	.param .u64 .ptr .align 1 _Z19reduce_axis1_stage1PKfPfiii_param_0,
	.param .u64 .ptr .align 1 _Z19reduce_axis1_stage1PKfPfiii_param_1,
	.param .u32 _Z19reduce_axis1_stage1PKfPfiii_param_2,
	.param .u32 _Z19reduce_axis1_stage1PKfPfiii_param_3,
	.param .u32 _Z19reduce_axis1_stage1PKfPfiii_param_4
)
{
	.reg .pred 	%p<7>;
	.reg .b32 	%r<27>;
	.reg .b32 	%f<13>;
	.reg .b64 	%rd<9>;

	ld.param.u64 	%rd2, [_Z19reduce_axis1_stage1PKfPfiii_param_0];
	ld.param.u64 	%rd3, [_Z19reduce_axis1_stage1PKfPfiii_param_1];
	ld.param.u32 	%r14, [_Z19reduce_axis1_stage1PKfPfiii_param_3];
	ld.param.u32 	%r15, [_Z19reduce_axis1_stage1PKfPfiii_param_4];
	mov.u32 	%r1, %ctaid.y;
	mov.u32 	%r2, %ctaid.x;
	mov.u32 	%r3, %tid.x;
	mul.lo.s32 	%r16, %r15, %r2;
	add.s32 	%r17, %r16, %r15;
	min.s32 	%r4, %r17, %r14;
	add.s32 	%r25, %r16, %r3;
	setp.ge.s32 	%p1, %r25, %r4;
	mov.f32 	%f12, 0f00000000;
	@%p1 bra 	$L__BB14_3;
	mul.lo.s32 	%r6, %r14, %r1;
	mov.u32 	%r7, %ntid.x;
	cvta.to.global.u64 	%rd1, %rd2;
	mov.f32 	%f12, 0f00000000;
$L__BB14_2:
	add.s32 	%r18, %r25, %r6;
	mul.wide.s32 	%rd4, %r18, 4;
	add.s64 	%rd5, %rd1, %rd4;
	ld.global.f32 	%f6, [%rd5];
	add.f32 	%f12, %f12, %f6;
	add.s32 	%r25, %r25, %r7;
	setp.lt.s32 	%p2, %r25, %r4;
	@%p2 bra 	$L__BB14_2;
$L__BB14_3:
	shl.b32 	%r19, %r3, 2;
	mov.u32 	%r20, sdata;
	add.s32 	%r10, %r20, %r19;
	st.shared.f32 	[%r10], %f12;
	bar.sync 	0;
	mov.u32 	%r26, %ntid.x;
	setp.lt.u32 	%p3, %r26, 2;
	@%p3 bra 	$L__BB14_7;
$L__BB14_4:
	shr.u32 	%r13, %r26, 1;
	setp.ge.u32 	%p4, %r3, %r13;
	@%p4 bra 	$L__BB14_6;
	shl.b32 	%r21, %r13, 2;
	add.s32 	%r22, %r10, %r21;
	ld.shared.f32 	%f7, [%r22];
	ld.shared.f32 	%f8, [%r10];
	add.f32 	%f9, %f7, %f8;
	st.shared.f32 	[%r10], %f9;
$L__BB14_6:
	bar.sync 	0;
	setp.gt.u32 	%p5, %r26, 3;
	mov.u32 	%r26, %r13;
	@%p5 bra 	$L__BB14_4;
$L__BB14_7:
	setp.ne.s32 	%p6, %r3, 0;
	@%p6 bra 	$L__BB14_9;
	ld.shared.f32 	%f10, [sdata];
	mov.u32 	%r23, %nctaid.x;
	mad.lo.s32 	%r24, %r1, %r23, %r2;
	cvta.to.global.u64 	%rd6, %rd3;
	mul.wide.u32 	%rd7, %r24, 4;
	add.s64 	%rd8, %rd6, %rd7;
	st.global.f32 	[%rd8], %f10;
$L__BB14_9:
	ret;

}
	// .globl	_Z19reduce_axis1_stage2PKfPfii
.visible .entry _Z19reduce_axis1_stage2PKfPfii(
	.param .u64 .ptr .align 1 _Z19reduce_axis1_stage2PKfPfii_param_0,
	.param .u64 .ptr .align 1 _Z19reduce_axis1_stage2PKfPfii_param_1,
	.param .u32 _Z19reduce_axis1_stage2PKfPfii_param_2,
	.param .u32 _Z19reduce_axis1_stage2PKfPfii_param_3
)
{
	.reg .pred 	%p<10>;
	.reg .b32 	%r<28>;
	.reg .b32 	%f<83>;
	.reg .b64 	%rd<32>;

	ld.param.u64 	%rd9, [_Z19reduce_axis1_stage2PKfPfii_param_0];
	ld.param.u64 	%rd8, [_Z19reduce_axis1_stage2PKfPfii_param_1];
	ld.param.u32 	%r18, [_Z19reduce_axis1_stage2PKfPfii_param_3];
	cvta.to.global.u64 	%rd1, %rd9;
	mov.u32 	%r1, %ctaid.x;
	setp.lt.s32 	%p1, %r18, 1;
	mov.f32 	%f82, 0f00000000;
	@%p1 bra 	$L__BB15_13;
	mul.lo.s32 	%r2, %r18, %r1;
	and.b32  	%r3, %r18, 15;
	setp.lt.u32 	%p2, %r18, 16;
	mov.f32 	%f82, 0f00000000;
	mov.b32 	%r25, 0;
	@%p2 bra 	$L__BB15_4;
	and.b32  	%r25, %r18, 2147483632;
	neg.s32 	%r23, %r25;
	mul.wide.u32 	%rd10, %r2, 4;
	add.s64 	%rd11, %rd10, %rd1;
	add.s64 	%rd30, %rd11, 32;
	mov.f32 	%f82, 0f00000000;
$L__BB15_3:
	.pragma "nounroll";
	ld.global.f32 	%f18, [%rd30+-32];
	add.f32 	%f19, %f82, %f18;
	ld.global.f32 	%f20, [%rd30+-28];
	add.f32 	%f21, %f19, %f20;
	ld.global.f32 	%f22, [%rd30+-24];
	add.f32 	%f23, %f21, %f22;
	ld.global.f32 	%f24, [%rd30+-20];
	add.f32 	%f25, %f23, %f24;
	ld.global.f32 	%f26, [%rd30+-16];
	add.f32 	%f27, %f25, %f26;
	ld.global.f32 	%f28, [%rd30+-12];
	add.f32 	%f29, %f27, %f28;
	ld.global.f32 	%f30, [%rd30+-8];
	add.f32 	%f31, %f29, %f30;
	ld.global.f32 	%f32, [%rd30+-4];
	add.f32 	%f33, %f31, %f32;
	ld.global.f32 	%f34, [%rd30];
	add.f32 	%f35, %f33, %f34;
	ld.global.f32 	%f36, [%rd30+4];
	add.f32 	%f37, %f35, %f36;
	ld.global.f32 	%f38, [%rd30+8];
	add.f32 	%f39, %f37, %f38;
	ld.global.f32 	%f40, [%rd30+12];
	add.f32 	%f41, %f39, %f40;
	ld.global.f32 	%f42, [%rd30+16];
	add.f32 	%f43, %f41, %f42;
	ld.global.f32 	%f44, [%rd30+20];
	add.f32 	%f45, %f43, %f44;
	ld.global.f32 	%f46, [%rd30+24];
	add.f32 	%f47, %f45, %f46;
	ld.global.f32 	%f48, [%rd30+28];
	add.f32 	%f82, %f47, %f48;
	add.s32 	%r23, %r23, 16;
	add.s64 	%rd30, %rd30, 64;
	setp.ne.s32 	%p3, %r23, 0;
	@%p3 bra 	$L__BB15_3;
$L__BB15_4:
	setp.eq.s32 	%p4, %r3, 0;
	@%p4 bra 	$L__BB15_13;
	and.b32  	%r9, %r18, 7;
	setp.lt.u32 	%p5, %r3, 8;
	@%p5 bra 	$L__BB15_7;
	add.s32 	%r20, %r25, %r2;
	mul.wide.u32 	%rd12, %r20, 4;
	add.s64 	%rd13, %rd1, %rd12;
	ld.global.f32 	%f50, [%rd13];
	add.f32 	%f51, %f82, %f50;
	cvt.u64.u32 	%rd14, %r2;
	cvt.u64.u32 	%rd15, %r25;
	add.s64 	%rd16, %rd15, %rd14;
	shl.b64 	%rd17, %rd16, 2;
	add.s64 	%rd18, %rd1, %rd17;
	ld.global.f32 	%f52, [%rd18+4];
	add.f32 	%f53, %f51, %f52;
	ld.global.f32 	%f54, [%rd18+8];
	add.f32 	%f55, %f53, %f54;
	ld.global.f32 	%f56, [%rd18+12];
	add.f32 	%f57, %f55, %f56;
	ld.global.f32 	%f58, [%rd18+16];
	add.f32 	%f59, %f57, %f58;
	ld.global.f32 	%f60, [%rd18+20];
	add.f32 	%f61, %f59, %f60;
	ld.global.f32 	%f62, [%rd18+24];
	add.f32 	%f63, %f61, %f62;
	ld.global.f32 	%f64, [%rd18+28];
	add.f32 	%f82, %f63, %f64;
	add.s32 	%r25, %r25, 8;
$L__BB15_7:
	setp.eq.s32 	%p6, %r9, 0;
	@%p6 bra 	$L__BB15_13;
	and.b32  	%r12, %r18, 3;
	setp.lt.u32 	%p7, %r9, 4;
	@%p7 bra 	$L__BB15_10;
	add.s32 	%r21, %r25, %r2;
	mul.wide.u32 	%rd19, %r21, 4;
	add.s64 	%rd20, %rd1, %rd19;
	ld.global.f32 	%f66, [%rd20];
	add.f32 	%f67, %f82, %f66;
	cvt.u64.u32 	%rd21, %r2;
	cvt.u64.u32 	%rd22, %r25;
	add.s64 	%rd23, %rd22, %rd21;
	shl.b64 	%rd24, %rd23, 2;
	add.s64 	%rd25, %rd1, %rd24;
	ld.global.f32 	%f68, [%rd25+4];
	add.f32 	%f69, %f67, %f68;
	ld.global.f32 	%f70, [%rd25+8];
	add.f32 	%f71, %f69, %f70;
	ld.global.f32 	%f72, [%rd25+12];
	add.f32 	%f82, %f71, %f72;
	add.s32 	%r25, %r25, 4;
$L__BB15_10:
	setp.eq.s32 	%p8, %r12, 0;
	@%p8 bra 	$L__BB15_13;
	add.s32 	%r22, %r25, %r2;
	mul.wide.u32 	%rd26, %r22, 4;
	add.s64 	%rd31, %rd1, %rd26;
	neg.s32 	%r27, %r12;
$L__BB15_12:
	.pragma "nounroll";
	ld.global.f32 	%f73, [%rd31];
	add.f32 	%f82, %f82, %f73;
	add.s64 	%rd31, %rd31, 4;
	add.s32 	%r27, %r27, 1;
	setp.ne.s32 	%p9, %r27, 0;
	@%p9 bra 	$L__BB15_12;
$L__BB15_13:
	cvta.to.global.u64 	%rd27, %rd8;
	mul.wide.u32 	%rd28, %r1, 4;
	add.s64 	%rd29, %rd27, %rd28;
	st.global.f32 	[%rd29], %f82;
	ret;

}


// ===== COMPILED SASS (sm_100) =====

	.target	sm_100

	.elftype	@"ET_EXEC"


//--------------------- .note.nv.tkinfo           --------------------------
	.section	.note.nv.tkinfo,"",@"SHT_NOTE"
	.sectionflags	@"SHF_NOTE_NV_TKINFO"
	.tkinfo
        /*0018*/ 	.word	0x00000002
        /*0030*/ 	.string	""
        /*0030*/ 	.string	"ptxas"
        /*0030*/ 	.string	"Cuda compilation tools, release 13.0, V13.0.88"
        /*0030*/ 	.string	"Build cuda_13.0.r13.0/compiler.36424714_0"
        /*0030*/ 	.string	"-arch sm_100 -m 64 "



//--------------------- .note.nv.cuinfo           --------------------------
	.section	.note.nv.cuinfo,"",@"SHT_NOTE"
	.sectionflags	@"SHF_NOTE_NV_CUINFO"
        /*0018*/ 	.short	0x0002
        /*001a*/ 	.short	0x0064
        /*001c*/ 	.short	0x0082
	.zero		2


//--------------------- .nv.info                  --------------------------
	.section	.nv.info,"",@"SHT_CUDA_INFO"
	.align	4


	//----- nvinfo : EIATTR_REGCOUNT
	.align		4
        /*0000*/ 	.byte	0x04, 0x2f
        /*0002*/ 	.short	(.L_1 - .L_0)
	.align		4
.L_0:
        /*0004*/ 	.word	index@(_Z18elementwise_kernelI5AddOpEvPKfS2_PfiT_)
        /*0008*/ 	.word	0x0000000c


	//----- nvinfo : EIATTR_FRAME_SIZE
	.align		4
.L_1:
        /*000c*/ 	.byte	0x04, 0x11
        /*000e*/ 	.short	(.L_3 - .L_2)
	.align		4
.L_2:
        /*0010*/ 	.word	index@(_Z18elementwise_kernelI5AddOpEvPKfS2_PfiT_)
        /*0014*/ 	.word	0x00000000


	//----- nvinfo : EIATTR_REGCOUNT
	.align		4
.L_3:
        /*0018*/ 	.byte	0x04, 0x2f
        /*001a*/ 	.short	(.L_5 - .L_4)
	.align		4
.L_4:
        /*001c*/ 	.word	index@(_Z28elementwise_broadcast_kernelI5AddOpEvPKfS2_PfiiiT_)
        /*0020*/ 	.word	0x0000000c


	//----- nvinfo : EIATTR_FRAME_SIZE
	.align		4
.L_5:
        /*0024*/ 	.byte	0x04, 0x11
        /*0026*/ 	.short	(.L_7 - .L_6)
	.align		4
.L_6:
        /*0028*/ 	.word	index@(_Z28elementwise_broadcast_kernelI5AddOpEvPKfS2_PfiiiT_)
        /*002c*/ 	.word	0x00000000


	//----- nvinfo : EIATTR_REGCOUNT
	.align		4
.L_7:
        /*0030*/ 	.byte	0x04, 0x2f
        /*0032*/ 	.short	(.L_9 - .L_8)
	.align		4
.L_8:
        /*0034*/ 	.word	index@(_Z18elementwise_kernelI5MulOpEvPKfS2_PfiT_)
        /*0038*/ 	.word	0x0000000c


	//----- nvinfo : EIATTR_FRAME_SIZE
	.align		4
.L_9:
        /*003c*/ 	.byte	0x04, 0x11
        /*003e*/ 	.short	(.L_11 - .L_10)
	.align		4
.L_10:
        /*0040*/ 	.word	index@(_Z18elementwise_kernelI5MulOpEvPKfS2_PfiT_)
        /*0044*/ 	.word	0x00000000


	//----- nvinfo : EIATTR_REGCOUNT
	.align		4
.L_11:
        /*0048*/ 	.byte	0x04, 0x2f
        /*004a*/ 	.short	(.L_13 - .L_12)
	.align		4
.L_12:
        /*004c*/ 	.word	index@(_Z28elementwise_broadcast_kernelI5MulOpEvPKfS2_PfiiiT_)
        /*0050*/ 	.word	0x0000000c


	//----- nvinfo : EIATTR_FRAME_SIZE
	.align		4
.L_13:
        /*0054*/ 	.byte	0x04, 0x11
        /*0056*/ 	.short	(.L_15 - .L_14)
	.align		4
.L_14:
        /*0058*/ 	.word	index@(_Z28elementwise_broadcast_kernelI5MulOpEvPKfS2_PfiiiT_)
        /*005c*/ 	.word	0x00000000


	//----- nvinfo : EIATTR_REGCOUNT
	.align		4
.L_15:
        /*0060*/ 	.byte	0x04, 0x2f
        /*0062*/ 	.short	(.L_17 - .L_16)
	.align		4
.L_16:
        /*0064*/ 	.word	index@(_Z24unary_elementwise_kernelI6ReluOpEvPKfPfiT_)
        /*0068*/ 	.word	0x0000000a


	//----- nvinfo : EIATTR_FRAME_SIZE
	.align		4
.L_17:
        /*006c*/ 	.byte	0x04, 0x11
        /*006e*/ 	.short	(.L_19 - .L_18)
	.align		4
.L_18:
        /*0070*/ 	.word	index@(_Z24unary_elementwise_kernelI6ReluOpEvPKfPfiT_)
        /*0074*/ 	.word	0x00000000


	//----- nvinfo : EIATTR_REGCOUNT
	.align		4
.L_19:
        /*0078*/ 	.byte	0x04, 0x2f
        /*007a*/ 	.short	(.L_21 - .L_20)
	.align		4
.L_20:
        /*007c*/ 	.word	index@(_Z24unary_elementwise_kernelI10ReluGradOpEvPKfPfiT_)
        /*0080*/ 	.word	0x0000000a


	//----- nvinfo : EIATTR_FRAME_SIZE
	.align		4
.L_21:
        /*0084*/ 	.byte	0x04, 0x11
        /*0086*/ 	.short	(.L_23 - .L_22)
	.align		4
.L_22:
        /*0088*/ 	.word	index@(_Z24unary_elementwise_kernelI10ReluGradOpEvPKfPfiT_)
        /*008c*/ 	.word	0x00000000


	//----- nvinfo : EIATTR_REGCOUNT
	.align		4
.L_23:
        /*0090*/ 	.byte	0x04, 0x2f
        /*0092*/ 	.short	(.L_25 - .L_24)
	.align		4
.L_24:
        /*0094*/ 	.word	index@(_Z24unary_elementwise_kernelI5LogOpEvPKfPfiT_)
        /*0098*/ 	.word	0x0000000c


	//----- nvinfo : EIATTR_FRAME_SIZE
	.align		4
.L_25:
        /*009c*/ 	.byte	0x04, 0x11
        /*009e*/ 	.short	(.L_27 - .L_26)
	.align		4
.L_26:
        /*00a0*/ 	.word	index@(_Z24unary_elementwise_kernelI5LogOpEvPKfPfiT_)
        /*00a4*/ 	.word	0x00000000


	//----- nvinfo : EIATTR_REGCOUNT
	.align		4
.L_27:
        /*00a8*/ 	.byte	0x04, 0x2f
        /*00aa*/ 	.short	(.L_29 - .L_28)
	.align		4
.L_28:
        /*00ac*/ 	.word	index@(_Z24unary_elementwise_kernelI9LogGradOpEvPKfPfiT_)
        /*00b0*/ 	.word	0x0000000e


	//----- nvinfo : EIATTR_FRAME_SIZE
	.align		4
.L_29:
        /*00b4*/ 	.byte	0x04, 0x11
        /*00b6*/ 	.short	(.L_31 - .L_30)
	.align		4
.L_30:
        /*00b8*/ 	.word	index@($__internal_0_$__cuda_sm20_rcp_rn_f32_slowpath)
        /*00bc*/ 	.word	0x00000000


	//----- nvinfo : EIATTR_FRAME_SIZE
	.align		4
.L_31:
        /*00c0*/ 	.byte	0x04, 0x11
        /*00c2*/ 	.short	(.L_33 - .L_32)
	.align		4
.L_32:
        /*00c4*/ 	.word	index@(_Z24unary_elementwise_kernelI9LogGradOpEvPKfPfiT_)
        /*00c8*/ 	.word	0x00000000


	//----- nvinfo : EIATTR_REGCOUNT
	.align		4
.L_33:
        /*00cc*/ 	.byte	0x04, 0x2f
        /*00ce*/ 	.short	(.L_35 - .L_34)
	.align		4
.L_34:
        /*00d0*/ 	.word	index@(_Z24unary_elementwise_kernelI6TanhOpEvPKfPfiT_)
        /*00d4*/ 	.word	0x0000000e


	//----- nvinfo : EIATTR_FRAME_SIZE
	.align		4
.L_35:
        /*00d8*/ 	.byte	0x04, 0x11
        /*00da*/ 	.short	(.L_37 - .L_36)
	.align		4
.L_36:
        /*00dc*/ 	.word	index@(_Z24unary_elementwise_kernelI6TanhOpEvPKfPfiT_)
        /*00e0*/ 	.word	0x00000000


	//----- nvinfo : EIATTR_REGCOUNT
	.align		4
.L_37:
        /*00e4*/ 	.byte	0x04, 0x2f
        /*00e6*/ 	.short	(.L_39 - .L_38)
	.align		4
.L_38:
        /*00e8*/ 	.word	index@(_Z24unary_elementwise_kernelI10TanhGradOpEvPKfPfiT_)
        /*00ec*/ 	.word	0x0000000e


	//----- nvinfo : EIATTR_FRAME_SIZE
	.align		4
.L_39:
        /*00f0*/ 	.byte	0x04, 0x11
        /*00f2*/ 	.short	(.L_41 - .L_40)
	.align		4
.L_40:
        /*00f4*/ 	.word	index@(_Z24unary_elementwise_kernelI10TanhGradOpEvPKfPfiT_)
        /*00f8*/ 	.word	0x00000000


	//----- nvinfo : EIATTR_REGCOUNT
	.align		4
.L_41:
        /*00fc*/ 	.byte	0x04, 0x2f
        /*00fe*/ 	.short	(.L_43 - .L_42)
	.align		4
.L_42:
        /*0100*/ 	.word	index@(_Z12power_kernelPKfPffi)
        /*0104*/ 	.word	0x0000000f


	//----- nvinfo : EIATTR_FRAME_SIZE
	.align		4
.L_43:
        /*0108*/ 	.byte	0x04, 0x11
        /*010a*/ 	.short	(.L_45 - .L_44)
	.align		4
.L_44:
        /*010c*/ 	.word	index@(_Z12power_kernelPKfPffi)
        /*0110*/ 	.word	0x00000000


	//----- nvinfo : EIATTR_REGCOUNT
	.align		4
.L_45:
        /*0114*/ 	.byte	0x04, 0x2f
        /*0116*/ 	.short	(.L_47 - .L_46)
	.align		4
.L_46:
        /*0118*/ 	.word	index@(_Z23power_local_grad_kernelPKfPffi)
        /*011c*/ 	.word	0x00000010


	//----- nvinfo : EIATTR_FRAME_SIZE
	.align		4
.L_47:
        /*0120*/ 	.byte	0x04, 0x11
        /*0122*/ 	.short	(.L_49 - .L_48)
	.align		4
.L_48:
        /*0124*/ 	.word	index@(_Z23power_local_grad_kernelPKfPffi)
        /*0128*/ 	.word	0x00000000


	//----- nvinfo : EIATTR_REGCOUNT
	.align		4
.L_49:
        /*012c*/ 	.byte	0x04, 0x2f
        /*012e*/ 	.short	(.L_51 - .L_50)
	.align		4
.L_50:
        /*0130*/ 	.word	index@(_Z17reduce_sum_kernelPKfPfi)
        /*0134*/ 	.word	0x0000000b


	//----- nvinfo : EIATTR_FRAME_SIZE
	.align		4
.L_51:
        /*0138*/ 	.byte	0x04, 0x11
        /*013a*/ 	.short	(.L_53 - .L_52)
	.align		4
.L_52:
        /*013c*/ 	.word	index@(_Z17reduce_sum_kernelPKfPfi)
        /*0140*/ 	.word	0x00000000


	//----- nvinfo : EIATTR_REGCOUNT
	.align		4
.L_53:
        /*0144*/ 	.byte	0x04, 0x2f
        /*0146*/ 	.short	(.L_55 - .L_54)
	.align		4
.L_54:
        /*0148*/ 	.word	index@(_Z16sum_axis0_kernelPKfPfii)
        /*014c*/ 	.word	0x00000020


	//----- nvinfo : EIATTR_FRAME_SIZE
	.align		4
.L_55:
        /*0150*/ 	.byte	0x04, 0x11
        /*0152*/ 	.short	(.L_57 - .L_56)
	.align		4
.L_56:
        /*0154*/ 	.word	index@(_Z16sum_axis0_kernelPKfPfii)
        /*0158*/ 	.word	0x00000000


	//----- nvinfo : EIATTR_REGCOUNT
	.align		4
.L_57:
        /*015c*/ 	.byte	0x04, 0x2f
        /*015e*/ 	.short	(.L_59 - .L_58)
	.align		4
.L_58:
        /*0160*/ 	.word	index@(_Z19reduce_axis1_stage1PKfPfiii)
        /*0164*/ 	.word	0x0000000e


	//----- nvinfo : EIATTR_FRAME_SIZE
	.align		4
.L_59:
        /*0168*/ 	.byte	0x04, 0x11
        /*016a*/ 	.short	(.L_61 - .L_60)
	.align		4
.L_60:
        /*016c*/ 	.word	index@(_Z19reduce_axis1_stage1PKfPfiii)
        /*0170*/ 	.word	0x00000000


	//----- nvinfo : EIATTR_REGCOUNT
	.align		4
.L_61:
        /*0174*/ 	.byte	0x04, 0x2f
        /*0176*/ 	.short	(.L_63 - .L_62)
	.align		4
.L_62:
        /*0178*/ 	.word	index@(_Z19reduce_axis1_stage2PKfPfii)
        /*017c*/ 	.word	0x0000001f


	//----- nvinfo : EIATTR_FRAME_SIZE
	.align		4
.L_63:
        /*0180*/ 	.byte	0x04, 0x11
        /*0182*/ 	.short	(.L_65 - .L_64)
	.align		4
.L_64:
        /*0184*/ 	.word	index@(_Z19reduce_axis1_stage2PKfPfii)
        /*0188*/ 	.word	0x00000000


	//----- nvinfo : EIATTR_MIN_STACK_SIZE
	.align		4
.L_65:
        /*018c*/ 	.byte	0x04, 0x12
        /*018e*/ 	.short	(.L_67 - .L_66)
	.align		4
.L_66:
        /*0190*/ 	.word	index@(_Z19reduce_axis1_stage2PKfPfii)
        /*0194*/ 	.word	0x00000000


	//----- nvinfo : EIATTR_MIN_STACK_SIZE
	.align		4
.L_67:
        /*0198*/ 	.byte	0x04, 0x12
        /*019a*/ 	.short	(.L_69 - .L_68)
	.align		4
.L_68:
        /*019c*/ 	.word	index@(_Z19reduce_axis1_stage1PKfPfiii)
        /*01a0*/ 	.word	0x00000000


	//----- nvinfo : EIATTR_MIN_STACK_SIZE
	.align		4
.L_69:
        /*01a4*/ 	.byte	0x04, 0x12
        /*01a6*/ 	.short	(.L_71 - .L_70)
	.align		4
.L_70:
        /*01a8*/ 	.word	index@(_Z16sum_axis0_kernelPKfPfii)
        /*01ac*/ 	.word	0x00000000


	//----- nvinfo : EIATTR_MIN_STACK_SIZE
	.align		4
.L_71:
        /*01b0*/ 	.byte	0x04, 0x12
        /*01b2*/ 	.short	(.L_73 - .L_72)
	.align		4
.L_72:
        /*01b4*/ 	.word	index@(_Z17reduce_sum_kernelPKfPfi)
        /*01b8*/ 	.word	0x00000000


	//----- nvinfo : EIATTR_MIN_STACK_SIZE
	.align		4
.L_73:
        /*01bc*/ 	.byte	0x04, 0x12
        /*01be*/ 	.short	(.L_75 - .L_74)
	.align		4
.L_74:
        /*01c0*/ 	.word	index@(_Z23power_local_grad_kernelPKfPffi)
        /*01c4*/ 	.word	0x00000000


	//----- nvinfo : EIATTR_MIN_STACK_SIZE
	.align		4
.L_75:
        /*01c8*/ 	.byte	0x04, 0x12
        /*01ca*/ 	.short	(.L_77 - .L_76)
	.align		4
.L_76:
        /*01cc*/ 	.word	index@(_Z12power_kernelPKfPffi)
        /*01d0*/ 	.word	0x00000000


	//----- nvinfo : EIATTR_MIN_STACK_SIZE
	.align		4
.L_77:
        /*01d4*/ 	.byte	0x04, 0x12
        /*01d6*/ 	.short	(.L_79 - .L_78)
	.align		4
.L_78:
        /*01d8*/ 	.word	index@(_Z24unary_elementwise_kernelI10TanhGradOpEvPKfPfiT_)
        /*01dc*/ 	.word	0x00000000


	//----- nvinfo : EIATTR_MIN_STACK_SIZE
	.align		4
.L_79:
        /*01e0*/ 	.byte	0x04, 0x12
        /*01e2*/ 	.short	(.L_81 - .L_80)
	.align		4
.L_80:
        /*01e4*/ 	.word	index@(_Z24unary_elementwise_kernelI6TanhOpEvPKfPfiT_)
        /*01e8*/ 	.word	0x00000000


	//----- nvinfo : EIATTR_MIN_STACK_SIZE
	.align		4
.L_81:
        /*01ec*/ 	.byte	0x04, 0x12
        /*01ee*/ 	.short	(.L_83 - .L_82)
	.align		4
.L_82:
        /*01f0*/ 	.word	index@(_Z24unary_elementwise_kernelI9LogGradOpEvPKfPfiT_)
        /*01f4*/ 	.word	0x00000000


	//----- nvinfo : EIATTR_MIN_STACK_SIZE
	.align		4
.L_83:
        /*01f8*/ 	.byte	0x04, 0x12
        /*01fa*/ 	.short	(.L_85 - .L_84)
	.align		4
.L_84:
        /*01fc*/ 	.word	index@(_Z24unary_elementwise_kernelI5LogOpEvPKfPfiT_)
        /*0200*/ 	.word	0x00000000


	//----- nvinfo : EIATTR_MIN_STACK_SIZE
	.align		4
.L_85:
        /*0204*/ 	.byte	0x04, 0x12
        /*0206*/ 	.short	(.L_87 - .L_86)
	.align		4
.L_86:
        /*0208*/ 	.word	index@(_Z24unary_elementwise_kernelI10ReluGradOpEvPKfPfiT_)
        /*020c*/ 	.word	0x00000000


	//----- nvinfo : EIATTR_MIN_STACK_SIZE
	.align		4
.L_87:
        /*0210*/ 	.byte	0x04, 0x12
        /*0212*/ 	.short	(.L_89 - .L_88)
	.align		4
.L_88:
        /*0214*/ 	.word	index@(_Z24unary_elementwise_kernelI6ReluOpEvPKfPfiT_)
        /*0218*/ 	.word	0x00000000


	//----- nvinfo : EIATTR_MIN_STACK_SIZE
	.align		4
.L_89:
        /*021c*/ 	.byte	0x04, 0x12
        /*021e*/ 	.short	(.L_91 - .L_90)
	.align		4
.L_90:
        /*0220*/ 	.word	index@(_Z28elementwise_broadcast_kernelI5MulOpEvPKfS2_PfiiiT_)
        /*0224*/ 	.word	0x00000000


	//----- nvinfo : EIATTR_MIN_STACK_SIZE
	.align		4
.L_91:
        /*0228*/ 	.byte	0x04, 0x12
        /*022a*/ 	.short	(.L_93 - .L_92)
	.align		4
.L_92:
        /*022c*/ 	.word	index@(_Z18elementwise_kernelI5MulOpEvPKfS2_PfiT_)
        /*0230*/ 	.word	0x00000000


	//----- nvinfo : EIATTR_MIN_STACK_SIZE
	.align		4
.L_93:
        /*0234*/ 	.byte	0x04, 0x12
        /*0236*/ 	.short	(.L_95 - .L_94)
	.align		4
.L_94:
        /*0238*/ 	.word	index@(_Z28elementwise_broadcast_kernelI5AddOpEvPKfS2_PfiiiT_)
        /*023c*/ 	.word	0x00000000


	//----- nvinfo : EIATTR_MIN_STACK_SIZE
	.align		4
.L_95:
        /*0240*/ 	.byte	0x04, 0x12
        /*0242*/ 	.short	(.L_97 - .L_96)
	.align		4
.L_96:
        /*0244*/ 	.word	index@(_Z18elementwise_kernelI5AddOpEvPKfS2_PfiT_)
        /*0248*/ 	.word	0x00000000
.L_97:


//--------------------- .nv.compat                --------------------------
	.section	.nv.compat,"",@"SHT_CUDA_COMPAT_INFO"
	.align	4
        /*0000*/ 	.byte	0x02, 0x09, 0x00, 0x00, 0x02, 0x02, 0x01, 0x00, 0x02, 0x05, 0x05, 0x00, 0x03, 0x07, 0x01, 0x01
        /*0010*/ 	.byte	0x02, 0x03, 0x00, 0x00, 0x02, 0x06, 0x01, 0x00, 0x04, 0x0b, 0x08, 0x00, 0x01, 0x00, 0x00, 0x00
        /*0020*/ 	.byte	0x00, 0x00, 0x00, 0x00


//--------------------- .nv.info._Z19reduce_axis1_stage2PKfPfii --------------------------
	.section	.nv.info._Z19reduce_axis1_stage2PKfPfii,"",@"SHT_CUDA_INFO"
	.sectionflags	@""
	.align	4


	//----- nvinfo : EIATTR_CUDA_API_VERSION
	.align		4
        /*0000*/ 	.byte	0x04, 0x37
        /*0002*/ 	.short	(.L_99 - .L_98)
.L_98:
        /*0004*/ 	.word	0x00000082


	//----- nvinfo : EIATTR_KPARAM_INFO
	.align		4
.L_99:
        /*0008*/ 	.byte	0x04, 0x17
        /*000a*/ 	.short	(.L_101 - .L_100)
.L_100:
        /*000c*/ 	.word	0x00000000
        /*0010*/ 	.short	0x0003
        /*0012*/ 	.short	0x0014
        /*0014*/ 	.byte	0x00, 0xf0, 0x11, 0x00


	//----- nvinfo : EIATTR_KPARAM_INFO
	.align		4
.L_101:
        /*0018*/ 	.byte	0x04, 0x17
        /*001a*/ 	.short	(.L_103 - .L_102)
.L_102:
        /*001c*/ 	.word	0x00000000
        /*0020*/ 	.short	0x0002
        /*0022*/ 	.short	0x0010
        /*0024*/ 	.byte	0x00, 0xf0, 0x11, 0x00


	//----- nvinfo : EIATTR_KPARAM_INFO
	.align		4
.L_103:
        /*0028*/ 	.byte	0x04, 0x17
        /*002a*/ 	.short	(.L_105 - .L_104)
.L_104:
        /*002c*/ 	.word	0x00000000
        /*0030*/ 	.short	0x0001
        /*0032*/ 	.short	0x0008
        /*0034*/ 	.byte	0x00, 0xf5, 0x21, 0x00


	//----- nvinfo : EIATTR_KPARAM_INFO
	.align		4
.L_105:
        /*0038*/ 	.byte	0x04, 0x17
        /*003a*/ 	.short	(.L_107 - .L_106)
.L_106:
        /*003c*/ 	.word	0x00000000
        /*0040*/ 	.short	0x0000
        /*0042*/ 	.short	0x0000
        /*0044*/ 	.byte	0x00, 0xf5, 0x21, 0x00


	//----- nvinfo : EIATTR_SPARSE_MMA_MASK
	.align		4
.L_107:
        /*0048*/ 	.byte	0x03, 0x50
        /*004a*/ 	.short	0x0000


	//----- nvinfo : EIATTR_MAXREG_COUNT
	.align		4
        /*004c*/ 	.byte	0x03, 0x1b
        /*004e*/ 	.short	0x00ff


	//----- nvinfo : EIATTR_MERCURY_ISA_VERSION
	.align		4
        /*0050*/ 	.byte	0x03, 0x5f
        /*0052*/ 	.short	0x0101


	//----- nvinfo : EIATTR_VRC_CTA_INIT_COUNT
	.align		4
        /*0054*/ 	.byte	0x02, 0x4a
	.zero		1
	.zero		1


	//----- nvinfo : EIATTR_EXIT_INSTR_OFFSETS
	.align		4
        /*0058*/ 	.byte	0x04, 0x1c
        /*005a*/ 	.short	(.L_109 - .L_108)


	//   ....[0]....
.L_108:
        /*005c*/ 	.word	0x000007d0


	//----- nvinfo : EIATTR_CBANK_PARAM_SIZE
	.align		4
.L_109:
        /*0060*/ 	.byte	0x03, 0x19
        /*0062*/ 	.short	0x0018


	//----- nvinfo : EIATTR_PARAM_CBANK
	.align		4
        /*0064*/ 	.byte	0x04, 0x0a
        /*0066*/ 	.short	(.L_111 - .L_110)
	.align		4
.L_110:
        /*0068*/ 	.word	index@(.nv.constant0._Z19reduce_axis1_stage2PKfPfii)
        /*006c*/ 	.short	0x0380
        /*006e*/ 	.short	0x0018


	//----- nvinfo : EIATTR_SW_WAR
	.align		4
.L_111:
        /*0070*/ 	.byte	0x04, 0x36
        /*0072*/ 	.short	(.L_113 - .L_112)
.L_112:
        /*0074*/ 	.word	0x00000008
.L_113:


//--------------------- .nv.info._Z19reduce_axis1_stage1PKfPfiii --------------------------
	.section	.nv.info._Z19reduce_axis1_stage1PKfPfiii,"",@"SHT_CUDA_INFO"
	.sectionflags	@""
	.align	4


	//----- nvinfo : EIATTR_CUDA_API_VERSION
	.align		4
        /*0000*/ 	.byte	0x04, 0x37
        /*0002*/ 	.short	(.L_115 - .L_114)
.L_114:
        /*0004*/ 	.word	0x00000082


	//----- nvinfo : EIATTR_KPARAM_INFO
	.align		4
.L_115:
        /*0008*/ 	.byte	0x04, 0x17
        /*000a*/ 	.short	(.L_117 - .L_116)
.L_116:
        /*000c*/ 	.word	0x00000000
        /*0010*/ 	.short	0x0004
        /*0012*/ 	.short	0x0018
        /*0014*/ 	.byte	0x00, 0xf0, 0x11, 0x00


	//----- nvinfo : EIATTR_KPARAM_INFO
	.align		4
.L_117:
        /*0018*/ 	.byte	0x04, 0x17
        /*001a*/ 	.short	(.L_119 - .L_118)
.L_118:
        /*001c*/ 	.word	0x00000000
        /*0020*/ 	.short	0x0003
        /*0022*/ 	.short	0x0014
        /*0024*/ 	.byte	0x00, 0xf0, 0x11, 0x00


	//----- nvinfo : EIATTR_KPARAM_INFO
	.align		4
.L_119:
        /*0028*/ 	.byte	0x04, 0x17
        /*002a*/ 	.short	(.L_121 - .L_120)
.L_120:
        /*002c*/ 	.word	0x00000000
        /*0030*/ 	.short	0x0002
        /*0032*/ 	.short	0x0010
        /*0034*/ 	.byte	0x00, 0xf0, 0x11, 0x00


	//----- nvinfo : EIATTR_KPARAM_INFO
	.align		4
.L_121:
        /*0038*/ 	.byte	0x04, 0x17
        /*003a*/ 	.short	(.L_123 - .L_122)
.L_122:
        /*003c*/ 	.word	0x00000000
        /*0040*/ 	.short	0x0001
        /*0042*/ 	.short	0x0008
        /*0044*/ 	.byte	0x00, 0xf5, 0x21, 0x00


	//----- nvinfo : EIATTR_KPARAM_INFO
	.align		4
.L_123:
        /*0048*/ 	.byte	0x04, 0x17
        /*004a*/ 	.short	(.L_125 - .L_124)
.L_124:
        /*004c*/ 	.word	0x00000000
        /*0050*/ 	.short	0x0000
        /*0052*/ 	.short	0x0000
        /*0054*/ 	.byte	0x00, 0xf5, 0x21, 0x00


	//----- nvinfo : EIATTR_SPARSE_MMA_MASK
	.align		4
.L_125:
        /*0058*/ 	.byte	0x03, 0x50
        /*005a*/ 	.short	0x0000


	//----- nvinfo : EIATTR_MAXREG_COUNT
	.align		4
        /*005c*/ 	.byte	0x03, 0x1b
        /*005e*/ 	.short	0x00ff


	//----- nvinfo : EIATTR_NUM_BARRIERS
	.align		4
        /*0060*/ 	.byte	0x02, 0x4c
        /*0062*/ 	.byte	0x01
	.zero		1


	//----- nvinfo : EIATTR_MERCURY_ISA_VERSION
	.align		4
        /*0064*/ 	.byte	0x03, 0x5f
        /*0066*/ 	.short	0x0101


	//----- nvinfo : EIATTR_VRC_CTA_INIT_COUNT
	.align		4
        /*0068*/ 	.byte	0x02, 0x4a
	.zero		1
	.zero		1


	//----- nvinfo : EIATTR_EXIT_INSTR_OFFSETS
	.align		4
        /*006c*/ 	.byte	0x04, 0x1c
        /*006e*/ 	.short	(.L_127 - .L_126)


	//   ....[0]....
.L_126:
        /*0070*/ 	.word	0x00000300


	//   ....[1]....
        /*0074*/ 	.word	0x000003a0


	//----- nvinfo : EIATTR_CRS_STACK_SIZE
	.align		4
.L_127:
        /*0078*/ 	.byte	0x04, 0x1e
        /*007a*/ 	.short	(.L_129 - .L_128)
.L_128:
        /*007c*/ 	.word	0x00000000


	//----- nvinfo : EIATTR_CBANK_PARAM_SIZE
	.align		4
.L_129:
        /*0080*/ 	.byte	0x03, 0x19
        /*0082*/ 	.short	0x001c


	//----- nvinfo : EIATTR_PARAM_CBANK
	.align		4
        /*0084*/ 	.byte	0x04, 0x0a
        /*0086*/ 	.short	(.L_131 - .L_130)
	.align		4
.L_130:
        /*0088*/ 	.word	index@(.nv.constant0._Z19reduce_axis1_stage1PKfPfiii)
        /*008c*/ 	.short	0x0380
        /*008e*/ 	.short	0x001c


	//----- nvinfo : EIATTR_SW_WAR
	.align		4
.L_131:
        /*0090*/ 	.byte	0x04, 0x36
        /*0092*/ 	.short	(.L_133 - .L_132)
.L_132:
        /*0094*/ 	.word	0x00000008
.L_133:


//--------------------- .nv.info._Z16sum_axis0_kernelPKfPfii --------------------------
	.section	.nv.info._Z16sum_axis0_kernelPKfPfii,"",@"SHT_CUDA_INFO"
	.sectionflags	@""
	.align	4


	//----- nvinfo : EIATTR_CUDA_API_VERSION
	.align		4
        /*0000*/ 	.byte	0x04, 0x37
        /*0002*/ 	.short	(.L_135 - .L_134)
.L_134:
        /*0004*/ 	.word	0x00000082


	//----- nvinfo : EIATTR_KPARAM_INFO
	.align		4
.L_135:
        /*0008*/ 	.byte	0x04, 0x17
        /*000a*/ 	.short	(.L_137 - .L_136)
.L_136:
        /*000c*/ 	.word	0x00000000
        /*0010*/ 	.short	0x0003
        /*0012*/ 	.short	0x0014
        /*0014*/ 	.byte	0x00, 0xf0, 0x11, 0x00


	//----- nvinfo : EIATTR_KPARAM_INFO
	.align		4
.L_137:
        /*0018*/ 	.byte	0x04, 0x17
        /*001a*/ 	.short	(.L_139 - .L_138)
.L_138:
        /*001c*/ 	.word	0x00000000
        /*0020*/ 	.short	0x0002
        /*0022*/ 	.short	0x0010
        /*0024*/ 	.byte	0x00, 0xf0, 0x11, 0x00


	//----- nvinfo : EIATTR_KPARAM_INFO
	.align		4
.L_139:
        /*0028*/ 	.byte	0x04, 0x17
        /*002a*/ 	.short	(.L_141 - .L_140)
.L_140:
        /*002c*/ 	.word	0x00000000
        /*0030*/ 	.short	0x0001
        /*0032*/ 	.short	0x0008
        /*0034*/ 	.byte	0x00, 0xf5, 0x21, 0x00


	//----- nvinfo : EIATTR_KPARAM_INFO
	.align		4
.L_141:
        /*0038*/ 	.byte	0x04, 0x17
        /*003a*/ 	.short	(.L_143 - .L_142)
.L_142:
        /*003c*/ 	.word	0x00000000
        /*0040*/ 	.short	0x0000
        /*0042*/ 	.short	0x0000
        /*0044*/ 	.byte	0x00, 0xf5, 0x21, 0x00


	//----- nvinfo : EIATTR_SPARSE_MMA_MASK
	.align		4
.L_143:
        /*0048*/ 	.byte	0x03, 0x50
        /*004a*/ 	.short	0x0000


	//----- nvinfo : EIATTR_MAXREG_COUNT
	.align		4
        /*004c*/ 	.byte	0x03, 0x1b
        /*004e*/ 	.short	0x00ff


	//----- nvinfo : EIATTR_MERCURY_ISA_VERSION
	.align		4
        /*0050*/ 	.byte	0x03, 0x5f
        /*0052*/ 	.short	0x0101


	//----- nvinfo : EIATTR_VRC_CTA_INIT_COUNT
	.align		4
        /*0054*/ 	.byte	0x02, 0x4a
	.zero		1
	.zero		1


	//----- nvinfo : EIATTR_EXIT_INSTR_OFFSETS
	.align		4
        /*0058*/ 	.byte	0x04, 0x1c
        /*005a*/ 	.short	(.L_145 - .L_144)


	//   ....[0]....
.L_144:
        /*005c*/ 	.word	0x00000070


	//   ....[1]....
        /*0060*/ 	.word	0x000008e0


	//----- nvinfo : EIATTR_CBANK_PARAM_SIZE
	.align		4
.L_145:
        /*0064*/ 	.byte	0x03, 0x19
        /*0066*/ 	.short	0x0018


	//----- nvinfo : EIATTR_PARAM_CBANK
	.align		4
        /*0068*/ 	.byte	0x04, 0x0a
        /*006a*/ 	.short	(.L_147 - .L_146)
	.align		4
.L_146:
        /*006c*/ 	.word	index@(.nv.constant0._Z16sum_axis0_kernelPKfPfii)
        /*0070*/ 	.short	0x0380
        /*0072*/ 	.short	0x0018


	//----- nvinfo : EIATTR_SW_WAR
	.align		4
.L_147:
        /*0074*/ 	.byte	0x04, 0x36
        /*0076*/ 	.short	(.L_149 - .L_148)
.L_148:
        /*0078*/ 	.word	0x00000008
.L_149:


//--------------------- .nv.info._Z17reduce_sum_kernelPKfPfi --------------------------
	.section	.nv.info._Z17reduce_sum_kernelPKfPfi,"",@"SHT_CUDA_INFO"
	.sectionflags	@""
	.align	4


	//----- nvinfo : EIATTR_CUDA_API_VERSION
	.align		4
        /*0000*/ 	.byte	0x04, 0x37
        /*0002*/ 	.short	(.L_151 - .L_150)
.L_150:
        /*0004*/ 	.word	0x00000082


	//----- nvinfo : EIATTR_KPARAM_INFO
	.align		4
.L_151:
        /*0008*/ 	.byte	0x04, 0x17
        /*000a*/ 	.short	(.L_153 - .L_152)
.L_152:
        /*000c*/ 	.word	0x00000000
        /*0010*/ 	.short	0x0002
        /*0012*/ 	.short	0x0010
        /*0014*/ 	.byte	0x00, 0xf0, 0x11, 0x00


	//----- nvinfo : EIATTR_KPARAM_INFO
	.align		4
.L_153:
        /*0018*/ 	.byte	0x04, 0x17
        /*001a*/ 	.short	(.L_155 - .L_154)
.L_154:
        /*001c*/ 	.word	0x00000000
        /*0020*/ 	.short	0x0001
        /*0022*/ 	.short	0x0008
        /*0024*/ 	.byte	0x00, 0xf5, 0x21, 0x00


	//----- nvinfo : EIATTR_KPARAM_INFO
	.align		4
.L_155:
        /*0028*/ 	.byte	0x04, 0x17
        /*002a*/ 	.short	(.L_157 - .L_156)
.L_156:
        /*002c*/ 	.word	0x00000000
        /*0030*/ 	.short	0x0000
        /*0032*/ 	.short	0x0000
        /*0034*/ 	.byte	0x00, 0xf5, 0x21, 0x00


	//----- nvinfo : EIATTR_SPARSE_MMA_MASK
	.align		4
.L_157:
        /*0038*/ 	.byte	0x03, 0x50
        /*003a*/ 	.short	0x0000


	//----- nvinfo : EIATTR_MAXREG_COUNT
	.align		4
        /*003c*/ 	.byte	0x03, 0x1b
        /*003e*/ 	.short	0x00ff


	//----- nvinfo : EIATTR_NUM_BARRIERS
	.align		4
        /*0040*/ 	.byte	0x02, 0x4c
        /*0042*/ 	.byte	0x01
	.zero		1


	//----- nvinfo : EIATTR_MERCURY_ISA_VERSION
	.align		4
        /*0044*/ 	.byte	0x03, 0x5f
        /*0046*/ 	.short	0x0101


	//----- nvinfo : EIATTR_VRC_CTA_INIT_COUNT
	.align		4
        /*0048*/ 	.byte	0x02, 0x4a
	.zero		1
	.zero		1


	//----- nvinfo : EIATTR_EXIT_INSTR_OFFSETS
	.align		4
        /*004c*/ 	.byte	0x04, 0x1c
        /*004e*/ 	.short	(.L_159 - .L_158)


	//   ....[0]....
.L_158:
        /*0050*/ 	.word	0x00000210


	//   ....[1]....
        /*0054*/ 	.word	0x00000290


	//----- nvinfo : EIATTR_CBANK_PARAM_SIZE
	.align		4
.L_159:
        /*0058*/ 	.byte	0x03, 0x19
        /*005a*/ 	.short	0x0014


	//----- nvinfo : EIATTR_PARAM_CBANK
	.align		4
        /*005c*/ 	.byte	0x04, 0x0a
        /*005e*/ 	.short	(.L_161 - .L_160)
	.align		4
.L_160:
        /*0060*/ 	.word	index@(.nv.constant0._Z17reduce_sum_kernelPKfPfi)
        /*0064*/ 	.short	0x0380
        /*0066*/ 	.short	0x0014


	//----- nvinfo : EIATTR_SW_WAR
	.align		4
.L_161:
        /*0068*/ 	.byte	0x04, 0x36
        /*006a*/ 	.short	(.L_163 - .L_162)
.L_162:
        /*006c*/ 	.word	0x00000008
.L_163:


//--------------------- .nv.info._Z23power_local_grad_kernelPKfPffi --------------------------
	.section	.nv.info._Z23power_local_grad_kernelPKfPffi,"",@"SHT_CUDA_INFO"
	.sectionflags	@""
	.align	4


	//----- nvinfo : EIATTR_CUDA_API_VERSION
	.align		4
        /*0000*/ 	.byte	0x04, 0x37
        /*0002*/ 	.short	(.L_165 - .L_164)
.L_164:
        /*0004*/ 	.word	0x00000082


	//----- nvinfo : EIATTR_KPARAM_INFO
	.align		4
.L_165:
        /*0008*/ 	.byte	0x04, 0x17
        /*000a*/ 	.short	(.L_167 - .L_166)
.L_166:
        /*000c*/ 	.word	0x00000000
        /*0010*/ 	.short	0x0003
        /*0012*/ 	.short	0x0014
        /*0014*/ 	.byte	0x00, 0xf0, 0x11, 0x00


	//----- nvinfo : EIATTR_KPARAM_INFO
	.align		4
.L_167:
        /*0018*/ 	.byte	0x04, 0x17
        /*001a*/ 	.short	(.L_169 - .L_168)
.L_168:
        /*001c*/ 	.word	0x00000000
        /*0020*/ 	.short	0x0002
        /*0022*/ 	.short	0x0010
        /*0024*/ 	.byte	0x00, 0xf0, 0x11, 0x00


	//----- nvinfo : EIATTR_KPARAM_INFO
	.align		4
.L_169:
        /*0028*/ 	.byte	0x04, 0x17
        /*002a*/ 	.short	(.L_171 - .L_170)
.L_170:
        /*002c*/ 	.word	0x00000000
        /*0030*/ 	.short	0x0001
        /*0032*/ 	.short	0x0008
        /*0034*/ 	.byte	0x00, 0xf5, 0x21, 0x00


	//----- nvinfo : EIATTR_KPARAM_INFO
	.align		4
.L_171:
        /*0038*/ 	.byte	0x04, 0x17
        /*003a*/ 	.short	(.L_173 - .L_172)
.L_172:
        /*003c*/ 	.word	0x00000000
        /*0040*/ 	.short	0x0000
        /*0042*/ 	.short	0x0000
        /*0044*/ 	.byte	0x00, 0xf5, 0x21, 0x00


	//----- nvinfo : EIATTR_SPARSE_MMA_MASK
	.align		4
.L_173:
        /*0048*/ 	.byte	0x03, 0x50
        /*004a*/ 	.short	0x0000


	//----- nvinfo : EIATTR_MAXREG_COUNT
	.align		4
        /*004c*/ 	.byte	0x03, 0x1b
        /*004e*/ 	.short	0x00ff


	//----- nvinfo : EIATTR_MERCURY_ISA_VERSION
	.align		4
        /*0050*/ 	.byte	0x03, 0x5f
        /*0052*/ 	.short	0x0101


	//----- nvinfo : EIATTR_VRC_CTA_INIT_COUNT
	.align		4
        /*0054*/ 	.byte	0x02, 0x4a
	.zero		1
	.zero		1


	//----- nvinfo : EIATTR_EXIT_INSTR_OFFSETS
	.align		4
        /*0058*/ 	.byte	0x04, 0x1c
        /*005a*/ 	.short	(.L_175 - .L_174)


	//   ....[0]....
.L_174:
        /*005c*/ 	.word	0x00000070


	//   ....[1]....
        /*0060*/ 	.word	0x000006d0


	//----- nvinfo : EIATTR_CRS_STACK_SIZE
	.align		4
.L_175:
        /*0064*/ 	.byte	0x04, 0x1e
        /*0066*/ 	.short	(.L_177 - .L_176)
.L_176:
        /*0068*/ 	.word	0x00000000


	//----- nvinfo : EIATTR_CBANK_PARAM_SIZE
	.align		4
.L_177:
        /*006c*/ 	.byte	0x03, 0x19
        /*006e*/ 	.short	0x0018


	//----- nvinfo : EIATTR_PARAM_CBANK
	.align		4
        /*0070*/ 	.byte	0x04, 0x0a
        /*0072*/ 	.short	(.L_179 - .L_178)
	.align		4
.L_178:
        /*0074*/ 	.word	index@(.nv.constant0._Z23power_local_grad_kernelPKfPffi)
        /*0078*/ 	.short	0x0380
        /*007a*/ 	.short	0x0018


	//----- nvinfo : EIATTR_SW_WAR
	.align		4
.L_179:
        /*007c*/ 	.byte	0x04, 0x36
        /*007e*/ 	.short	(.L_181 - .L_180)
.L_180:
        /*0080*/ 	.word	0x00000008
.L_181:


//--------------------- .nv.info._Z12power_kernelPKfPffi --------------------------
	.section	.nv.info._Z12power_kernelPKfPffi,"",@"SHT_CUDA_INFO"
	.sectionflags	@""
	.align	4


	//----- nvinfo : EIATTR_CUDA_API_VERSION
	.align		4
        /*0000*/ 	.byte	0x04, 0x37
        /*0002*/ 	.short	(.L_183 - .L_182)
.L_182:
        /*0004*/ 	.word	0x00000082


	//----- nvinfo : EIATTR_KPARAM_INFO
	.align		4
.L_183:
        /*0008*/ 	.byte	0x04, 0x17
        /*000a*/ 	.short	(.L_185 - .L_184)
.L_184:
        /*000c*/ 	.word	0x00000000
        /*0010*/ 	.short	0x0003
        /*0012*/ 	.short	0x0014
        /*0014*/ 	.byte	0x00, 0xf0, 0x11, 0x00


	//----- nvinfo : EIATTR_KPARAM_INFO
	.align		4
.L_185:
        /*0018*/ 	.byte	0x04, 0x17
        /*001a*/ 	.short	(.L_187 - .L_186)
.L_186:
        /*001c*/ 	.word	0x00000000
        /*0020*/ 	.short	0x0002
        /*0022*/ 	.short	0x0010
        /*0024*/ 	.byte	0x00, 0xf0, 0x11, 0x00


	//----- nvinfo : EIATTR_KPARAM_INFO
	.align		4
.L_187:
        /*0028*/ 	.byte	0x04, 0x17
        /*002a*/ 	.short	(.L_189 - .L_188)
.L_188:
        /*002c*/ 	.word	0x00000000
        /*0030*/ 	.short	0x0001
        /*0032*/ 	.short	0x0008
        /*0034*/ 	.byte	0x00, 0xf5, 0x21, 0x00


	//----- nvinfo : EIATTR_KPARAM_INFO
	.align		4
.L_189:
        /*0038*/ 	.byte	0x04, 0x17
        /*003a*/ 	.short	(.L_191 - .L_190)
.L_190:
        /*003c*/ 	.word	0x00000000
        /*0040*/ 	.short	0x0000
        /*0042*/ 	.short	0x0000
        /*0044*/ 	.byte	0x00, 0xf5, 0x21, 0x00


	//----- nvinfo : EIATTR_SPARSE_MMA_MASK
	.align		4
.L_191:
        /*0048*/ 	.byte	0x03, 0x50
        /*004a*/ 	.short	0x0000


	//----- nvinfo : EIATTR_MAXREG_COUNT
	.align		4
        /*004c*/ 	.byte	0x03, 0x1b
        /*004e*/ 	.short	0x00ff


	//----- nvinfo : EIATTR_MERCURY_ISA_VERSION
	.align		4
        /*0050*/ 	.byte	0x03, 0x5f
        /*0052*/ 	.short	0x0101


	//----- nvinfo : EIATTR_VRC_CTA_INIT_COUNT
	.align		4
        /*0054*/ 	.byte	0x02, 0x4a
	.zero		1
	.zero		1


	//----- nvinfo : EIATTR_EXIT_INSTR_OFFSETS
	.align		4
        /*0058*/ 	.byte	0x04, 0x1c
        /*005a*/ 	.short	(.L_193 - .L_192)


	//   ....[0]....
.L_192:
        /*005c*/ 	.word	0x00000070


	//   ....[1]....
        /*0060*/ 	.word	0x000006b0


	//----- nvinfo : EIATTR_CRS_STACK_SIZE
	.align		4
.L_193:
        /*0064*/ 	.byte	0x04, 0x1e
        /*0066*/ 	.short	(.L_195 - .L_194)
.L_194:
        /*0068*/ 	.word	0x00000000


	//----- nvinfo : EIATTR_CBANK_PARAM_SIZE
	.align		4
.L_195:
        /*006c*/ 	.byte	0x03, 0x19
        /*006e*/ 	.short	0x0018


	//----- nvinfo : EIATTR_PARAM_CBANK
	.align		4
        /*0070*/ 	.byte	0x04, 0x0a
        /*0072*/ 	.short	(.L_197 - .L_196)
	.align		4
.L_196:
        /*0074*/ 	.word	index@(.nv.constant0._Z12power_kernelPKfPffi)
        /*0078*/ 	.short	0x0380
        /*007a*/ 	.short	0x0018


	//----- nvinfo : EIATTR_SW_WAR
	.align		4
.L_197:
        /*007c*/ 	.byte	0x04, 0x36
        /*007e*/ 	.short	(.L_199 - .L_198)
.L_198:
        /*0080*/ 	.word	0x00000008
.L_199:


//--------------------- .nv.info._Z24unary_elementwise_kernelI10TanhGradOpEvPKfPfiT_ --------------------------
	.section	.nv.info._Z24unary_elementwise_kernelI10TanhGradOpEvPKfPfiT_,"",@"SHT_CUDA_INFO"
	.sectionflags	@""
	.align	4


	//----- nvinfo : EIATTR_CUDA_API_VERSION
	.align		4
        /*0000*/ 	.byte	0x04, 0x37
        /*0002*/ 	.short	(.L_201 - .L_200)
.L_200:
        /*0004*/ 	.word	0x00000082


	//----- nvinfo : EIATTR_KPARAM_INFO
	.align		4
.L_201:
        /*0008*/ 	.byte	0x04, 0x17
        /*000a*/ 	.short	(.L_203 - .L_202)
.L_202:
        /*000c*/ 	.word	0x00000000
        /*0010*/ 	.short	0x0003
        /*0012*/ 	.short	0x0014
        /*0014*/ 	.byte	0x00, 0xf0, 0x05, 0x00


	//----- nvinfo : EIATTR_KPARAM_INFO
	.align		4
.L_203:
        /*0018*/ 	.byte	0x04, 0x17
        /*001a*/ 	.short	(.L_205 - .L_204)
.L_204:
        /*001c*/ 	.word	0x00000000
        /*0020*/ 	.short	0x0002
        /*0022*/ 	.short	0x0010
        /*0024*/ 	.byte	0x00, 0xf0, 0x11, 0x00


	//----- nvinfo : EIATTR_KPARAM_INFO
	.align		4
.L_205:
        /*0028*/ 	.byte	0x04, 0x17
        /*002a*/ 	.short	(.L_207 - .L_206)
.L_206:
        /*002c*/ 	.word	0x00000000
        /*0030*/ 	.short	0x0001
        /*0032*/ 	.short	0x0008
        /*0034*/ 	.byte	0x00, 0xf5, 0x21, 0x00


	//----- nvinfo : EIATTR_KPARAM_INFO
	.align		4
.L_207:
        /*0038*/ 	.byte	0x04, 0x17
        /*003a*/ 	.short	(.L_209 - .L_208)
.L_208:
        /*003c*/ 	.word	0x00000000
        /*0040*/ 	.short	0x0000
        /*0042*/ 	.short	0x0000
        /*0044*/ 	.byte	0x00, 0xf5, 0x21, 0x00


	//----- nvinfo : EIATTR_SPARSE_MMA_MASK
	.align		4
.L_209:
        /*0048*/ 	.byte	0x03, 0x50
        /*004a*/ 	.short	0x0000


	//----- nvinfo : EIATTR_MAXREG_COUNT
	.align		4
        /*004c*/ 	.byte	0x03, 0x1b
        /*004e*/ 	.short	0x00ff


	//----- nvinfo : EIATTR_MERCURY_ISA_VERSION
	.align		4
        /*0050*/ 	.byte	0x03, 0x5f
        /*0052*/ 	.short	0x0101


	//----- nvinfo : EIATTR_VRC_CTA_INIT_COUNT
	.align		4
        /*0054*/ 	.byte	0x02, 0x4a
	.zero		1
	.zero		1


	//----- nvinfo : EIATTR_EXIT_INSTR_OFFSETS
	.align		4
        /*0058*/ 	.byte	0x04, 0x1c
        /*005a*/ 	.short	(.L_211 - .L_210)


	//   ....[0]....
.L_210:
        /*005c*/ 	.word	0x00000070


	//   ....[1]....
        /*0060*/ 	.word	0x00000210


	//----- nvinfo : EIATTR_CBANK_PARAM_SIZE
	.align		4
.L_211:
        /*0064*/ 	.byte	0x03, 0x19
        /*0066*/ 	.short	0x0015


	//----- nvinfo : EIATTR_PARAM_CBANK
	.align		4
        /*0068*/ 	.byte	0x04, 0x0a
        /*006a*/ 	.short	(.L_213 - .L_212)
	.align		4
.L_212:
        /*006c*/ 	.word	index@(.nv.constant0._Z24unary_elementwise_kernelI10TanhGradOpEvPKfPfiT_)
        /*0070*/ 	.short	0x0380
        /*0072*/ 	.short	0x0015


	//----- nvinfo : EIATTR_SW_WAR
	.align		4
.L_213:
        /*0074*/ 	.byte	0x04, 0x36
        /*0076*/ 	.short	(.L_215 - .L_214)
.L_214:
        /*0078*/ 	.word	0x00000008
.L_215:


//--------------------- .nv.info._Z24unary_elementwise_kernelI6TanhOpEvPKfPfiT_ --------------------------
	.section	.nv.info._Z24unary_elementwise_kernelI6TanhOpEvPKfPfiT_,"",@"SHT_CUDA_INFO"
	.sectionflags	@""
	.align	4


	//----- nvinfo : EIATTR_CUDA_API_VERSION
	.align		4
        /*0000*/ 	.byte	0x04, 0x37
        /*0002*/ 	.short	(.L_217 - .L_216)
.L_216:
        /*0004*/ 	.word	0x00000082


	//----- nvinfo : EIATTR_KPARAM_INFO
	.align		4
.L_217:
        /*0008*/ 	.byte	0x04, 0x17
        /*000a*/ 	.short	(.L_219 - .L_218)
.L_218:
        /*000c*/ 	.word	0x00000000
        /*0010*/ 	.short	0x0003
        /*0012*/ 	.short	0x0014
        /*0014*/ 	.byte	0x00, 0xf0, 0x05, 0x00


	//----- nvinfo : EIATTR_KPARAM_INFO
	.align		4
.L_219:
        /*0018*/ 	.byte	0x04, 0x17
        /*001a*/ 	.short	(.L_221 - .L_220)
.L_220:
        /*001c*/ 	.word	0x00000000
        /*0020*/ 	.short	0x0002
        /*0022*/ 	.short	0x0010
        /*0024*/ 	.byte	0x00, 0xf0, 0x11, 0x00


	//----- nvinfo : EIATTR_KPARAM_INFO
	.align		4
.L_221:
        /*0028*/ 	.byte	0x04, 0x17
        /*002a*/ 	.short	(.L_223 - .L_222)
.L_222:
        /*002c*/ 	.word	0x00000000
        /*0030*/ 	.short	0x0001
        /*0032*/ 	.short	0x0008
        /*0034*/ 	.byte	0x00, 0xf5, 0x21, 0x00


	//----- nvinfo : EIATTR_KPARAM_INFO
	.align		4
.L_223:
        /*0038*/ 	.byte	0x04, 0x17
        /*003a*/ 	.short	(.L_225 - .L_224)
.L_224:
        /*003c*/ 	.word	0x00000000
        /*0040*/ 	.short	0x0000
        /*0042*/ 	.short	0x0000
        /*0044*/ 	.byte	0x00, 0xf5, 0x21, 0x00


	//----- nvinfo : EIATTR_SPARSE_MMA_MASK
	.align		4
.L_225:
        /*0048*/ 	.byte	0x03, 0x50
        /*004a*/ 	.short	0x0000


	//----- nvinfo : EIATTR_MAXREG_COUNT
	.align		4
        /*004c*/ 	.byte	0x03, 0x1b
        /*004e*/ 	.short	0x00ff


	//----- nvinfo : EIATTR_MERCURY_ISA_VERSION
	.align		4
        /*0050*/ 	.byte	0x03, 0x5f
        /*0052*/ 	.short	0x0101


	//----- nvinfo : EIATTR_VRC_CTA_INIT_COUNT
	.align		4
        /*0054*/ 	.byte	0x02, 0x4a
	.zero		1
	.zero		1


	//----- nvinfo : EIATTR_EXIT_INSTR_OFFSETS
	.align		4
        /*0058*/ 	.byte	0x04, 0x1c
        /*005a*/ 	.short	(.L_227 - .L_226)


	//   ....[0]....
.L_226:
        /*005c*/ 	.word	0x00000070


	//   ....[1]....
        /*0060*/ 	.word	0x00000200


	//----- nvinfo : EIATTR_CBANK_PARAM_SIZE
	.align		4
.L_227:
        /*0064*/ 	.byte	0x03, 0x19
        /*0066*/ 	.short	0x0015


	//----- nvinfo : EIATTR_PARAM_CBANK
	.align		4
        /*0068*/ 	.byte	0x04, 0x0a
        /*006a*/ 	.short	(.L_229 - .L_228)
	.align		4
.L_228:
        /*006c*/ 	.word	index@(.nv.constant0._Z24unary_elementwise_kernelI6TanhOpEvPKfPfiT_)
        /*0070*/ 	.short	0x0380
        /*0072*/ 	.short	0x0015


	//----- nvinfo : EIATTR_SW_WAR
	.align		4
.L_229:
        /*0074*/ 	.byte	0x04, 0x36
        /*0076*/ 	.short	(.L_231 - .L_230)
.L_230:
        /*0078*/ 	.word	0x00000008
.L_231:


//--------------------- .nv.info._Z24unary_elementwise_kernelI9LogGradOpEvPKfPfiT_ --------------------------
	.section	.nv.info._Z24unary_elementwise_kernelI9LogGradOpEvPKfPfiT_,"",@"SHT_CUDA_INFO"
	.sectionflags	@""
	.align	4


	//----- nvinfo : EIATTR_CUDA_API_VERSION
	.align		4
        /*0000*/ 	.byte	0x04, 0x37
        /*0002*/ 	.short	(.L_233 - .L_232)
.L_232:
        /*0004*/ 	.word	0x00000082


	//----- nvinfo : EIATTR_KPARAM_INFO
	.align		4
.L_233:
        /*0008*/ 	.byte	0x04, 0x17
        /*000a*/ 	.short	(.L_235 - .L_234)
.L_234:
        /*000c*/ 	.word	0x00000000
        /*0010*/ 	.short	0x0003
        /*0012*/ 	.short	0x0014
        /*0014*/ 	.byte	0x00, 0xf0, 0x05, 0x00


	//----- nvinfo : EIATTR_KPARAM_INFO
	.align		4
.L_235:
        /*0018*/ 	.byte	0x04, 0x17
        /*001a*/ 	.short	(.L_237 - .L_236)
.L_236:
        /*001c*/ 	.word	0x00000000
        /*0020*/ 	.short	0x0002
        /*0022*/ 	.short	0x0010
        /*0024*/ 	.byte	0x00, 0xf0, 0x11, 0x00


	//----- nvinfo : EIATTR_KPARAM_INFO
	.align		4
.L_237:
        /*0028*/ 	.byte	0x04, 0x17
        /*002a*/ 	.short	(.L_239 - .L_238)
.L_238:
        /*002c*/ 	.word	0x00000000
        /*0030*/ 	.short	0x0001
        /*0032*/ 	.short	0x0008
        /*0034*/ 	.byte	0x00, 0xf5, 0x21, 0x00


	//----- nvinfo : EIATTR_KPARAM_INFO
	.align		4
.L_239:
        /*0038*/ 	.byte	0x04, 0x17
        /*003a*/ 	.short	(.L_241 - .L_240)
.L_240:
        /*003c*/ 	.word	0x00000000
        /*0040*/ 	.short	0x0000
        /*0042*/ 	.short	0x0000
        /*0044*/ 	.byte	0x00, 0xf5, 0x21, 0x00


	//----- nvinfo : EIATTR_SPARSE_MMA_MASK
	.align		4
.L_241:
        /*0048*/ 	.byte	0x03, 0x50
        /*004a*/ 	.short	0x0000


	//----- nvinfo : EIATTR_MAXREG_COUNT
	.align		4
        /*004c*/ 	.byte	0x03, 0x1b
        /*004e*/ 	.short	0x00ff


	//----- nvinfo : EIATTR_MERCURY_ISA_VERSION
	.align		4
        /*0050*/ 	.byte	0x03, 0x5f
        /*0052*/ 	.short	0x0101


	//----- nvinfo : EIATTR_VRC_CTA_INIT_COUNT
	.align		4
        /*0054*/ 	.byte	0x02, 0x4a
	.zero		1
	.zero		1


	//----- nvinfo : EIATTR_EXIT_INSTR_OFFSETS
	.align		4
        /*0058*/ 	.byte	0x04, 0x1c
        /*005a*/ 	.short	(.L_243 - .L_242)


	//   ....[0]....
.L_242:
        /*005c*/ 	.word	0x00000070


	//   ....[1]....
        /*0060*/ 	.word	0x000001c0


	//----- nvinfo : EIATTR_CRS_STACK_SIZE
	.align		4
.L_243:
        /*0064*/ 	.byte	0x04, 0x1e
        /*0066*/ 	.short	(.L_245 - .L_244)
.L_244:
        /*0068*/ 	.word	0x00000000


	//----- nvinfo : EIATTR_CBANK_PARAM_SIZE
	.align		4
.L_245:
        /*006c*/ 	.byte	0x03, 0x19
        /*006e*/ 	.short	0x0015


	//----- nvinfo : EIATTR_PARAM_CBANK
	.align		4
        /*0070*/ 	.byte	0x04, 0x0a
        /*0072*/ 	.short	(.L_247 - .L_246)
	.align		4
.L_246:
        /*0074*/ 	.word	index@(.nv.constant0._Z24unary_elementwise_kernelI9LogGradOpEvPKfPfiT_)
        /*0078*/ 	.short	0x0380
        /*007a*/ 	.short	0x0015


	//----- nvinfo : EIATTR_SW_WAR
	.align		4
.L_247:
        /*007c*/ 	.byte	0x04, 0x36
        /*007e*/ 	.short	(.L_249 - .L_248)
.L_248:
        /*0080*/ 	.word	0x00000008
.L_249:


//--------------------- .nv.info._Z24unary_elementwise_kernelI5LogOpEvPKfPfiT_ --------------------------
	.section	.nv.info._Z24unary_elementwise_kernelI5LogOpEvPKfPfiT_,"",@"SHT_CUDA_INFO"
	.sectionflags	@""
	.align	4


	//----- nvinfo : EIATTR_CUDA_API_VERSION
	.align		4
        /*0000*/ 	.byte	0x04, 0x37
        /*0002*/ 	.short	(.L_251 - .L_250)
.L_250:
        /*0004*/ 	.word	0x00000082


	//----- nvinfo : EIATTR_KPARAM_INFO
	.align		4
.L_251:
        /*0008*/ 	.byte	0x04, 0x17
        /*000a*/ 	.short	(.L_253 - .L_252)
.L_252:
        /*000c*/ 	.word	0x00000000
        /*0010*/ 	.short	0x0003
        /*0012*/ 	.short	0x0014
        /*0014*/ 	.byte	0x00, 0xf0, 0x05, 0x00


	//----- nvinfo : EIATTR_KPARAM_INFO
	.align		4
.L_253:
        /*0018*/ 	.byte	0x04, 0x17
        /*001a*/ 	.short	(.L_255 - .L_254)
.L_254:
        /*001c*/ 	.word	0x00000000
        /*0020*/ 	.short	0x0002
        /*0022*/ 	.short	0x0010
        /*0024*/ 	.byte	0x00, 0xf0, 0x11, 0x00


	//----- nvinfo : EIATTR_KPARAM_INFO
	.align		4
.L_255:
        /*0028*/ 	.byte	0x04, 0x17
        /*002a*/ 	.short	(.L_257 - .L_256)
.L_256:
        /*002c*/ 	.word	0x00000000
        /*0030*/ 	.short	0x0001
        /*0032*/ 	.short	0x0008
        /*0034*/ 	.byte	0x00, 0xf5, 0x21, 0x00


	//----- nvinfo : EIATTR_KPARAM_INFO
	.align		4
.L_257:
        /*0038*/ 	.byte	0x04, 0x17
        /*003a*/ 	.short	(.L_259 - .L_258)
.L_258:
        /*003c*/ 	.word	0x00000000
        /*0040*/ 	.short	0x0000
        /*0042*/ 	.short	0x0000
        /*0044*/ 	.byte	0x00, 0xf5, 0x21, 0x00


	//----- nvinfo : EIATTR_SPARSE_MMA_MASK
	.align		4
.L_259:
        /*0048*/ 	.byte	0x03, 0x50
        /*004a*/ 	.short	0x0000


	//----- nvinfo : EIATTR_MAXREG_COUNT
	.align		4
        /*004c*/ 	.byte	0x03, 0x1b
        /*004e*/ 	.short	0x00ff


	//----- nvinfo : EIATTR_MERCURY_ISA_VERSION
	.align		4
        /*0050*/ 	.byte	0x03, 0x5f
        /*0052*/ 	.short	0x0101


	//----- nvinfo : EIATTR_VRC_CTA_INIT_COUNT
	.align		4
        /*0054*/ 	.byte	0x02, 0x4a
	.zero		1
	.zero		1


	//----- nvinfo : EIATTR_EXIT_INSTR_OFFSETS
	.align		4
        /*0058*/ 	.byte	0x04, 0x1c
        /*005a*/ 	.short	(.L_261 - .L_260)


	//   ....[0]....
.L_260:
        /*005c*/ 	.word	0x00000070


	//   ....[1]....
        /*0060*/ 	.word	0x00000290


	//----- nvinfo : EIATTR_CBANK_PARAM_SIZE
	.align		4
.L_261:
        /*0064*/ 	.byte	0x03, 0x19
        /*0066*/ 	.short	0x0015


	//----- nvinfo : EIATTR_PARAM_CBANK
	.align		4
        /*0068*/ 	.byte	0x04, 0x0a
        /*006a*/ 	.short	(.L_263 - .L_262)
	.align		4
.L_262:
        /*006c*/ 	.word	index@(.nv.constant0._Z24unary_elementwise_kernelI5LogOpEvPKfPfiT_)
        /*0070*/ 	.short	0x0380
        /*0072*/ 	.short	0x0015


	//----- nvinfo : EIATTR_SW_WAR
	.align		4
.L_263:
        /*0074*/ 	.byte	0x04, 0x36
        /*0076*/ 	.short	(.L_265 - .L_264)
.L_264:
        /*0078*/ 	.word	0x00000008
.L_265:


//--------------------- .nv.info._Z24unary_elementwise_kernelI10ReluGradOpEvPKfPfiT_ --------------------------
	.section	.nv.info._Z24unary_elementwise_kernelI10ReluGradOpEvPKfPfiT_,"",@"SHT_CUDA_INFO"
	.sectionflags	@""
	.align	4


	//----- nvinfo : EIATTR_CUDA_API_VERSION
	.align		4
        /*0000*/ 	.byte	0x04, 0x37
        /*0002*/ 	.short	(.L_267 - .L_266)
.L_266:
        /*0004*/ 	.word	0x00000082


	//----- nvinfo : EIATTR_KPARAM_INFO
	.align		4
.L_267:
        /*0008*/ 	.byte	0x04, 0x17
        /*000a*/ 	.short	(.L_269 - .L_268)
.L_268:
        /*000c*/ 	.word	0x00000000
        /*0010*/ 	.short	0x0003
        /*0012*/ 	.short	0x0014
        /*0014*/ 	.byte	0x00, 0xf0, 0x05, 0x00


	//----- nvinfo : EIATTR_KPARAM_INFO
	.align		4
.L_269:
        /*0018*/ 	.byte	0x04, 0x17
        /*001a*/ 	.short	(.L_271 - .L_270)
.L_270:
        /*001c*/ 	.word	0x00000000
        /*0020*/ 	.short	0x0002
        /*0022*/ 	.short	0x0010
        /*0024*/ 	.byte	0x00, 0xf0, 0x11, 0x00


	//----- nvinfo : EIATTR_KPARAM_INFO
	.align		4
.L_271:
        /*0028*/ 	.byte	0x04, 0x17
        /*002a*/ 	.short	(.L_273 - .L_272)
.L_272:
        /*002c*/ 	.word	0x00000000
        /*0030*/ 	.short	0x0001
        /*0032*/ 	.short	0x0008
        /*0034*/ 	.byte	0x00, 0xf5, 0x21, 0x00


	//----- nvinfo : EIATTR_KPARAM_INFO
	.align		4
.L_273:
        /*0038*/ 	.byte	0x04, 0x17
        /*003a*/ 	.short	(.L_275 - .L_274)
.L_274:
        /*003c*/ 	.word	0x00000000
        /*0040*/ 	.short	0x0000
        /*0042*/ 	.short	0x0000
        /*0044*/ 	.byte	0x00, 0xf5, 0x21, 0x00


	//----- nvinfo : EIATTR_SPARSE_MMA_MASK
	.align		4
.L_275:
        /*0048*/ 	.byte	0x03, 0x50
        /*004a*/ 	.short	0x0000


	//----- nvinfo : EIATTR_MAXREG_COUNT
	.align		4
        /*004c*/ 	.byte	0x03, 0x1b
        /*004e*/ 	.short	0x00ff


	//----- nvinfo : EIATTR_MERCURY_ISA_VERSION
	.align		4
        /*0050*/ 	.byte	0x03, 0x5f
        /*0052*/ 	.short	0x0101


	//----- nvinfo : EIATTR_VRC_CTA_INIT_COUNT
	.align		4
        /*0054*/ 	.byte	0x02, 0x4a
	.zero		1
	.zero		1


	//----- nvinfo : EIATTR_EXIT_INSTR_OFFSETS
	.align		4
        /*0058*/ 	.byte	0x04, 0x1c
        /*005a*/ 	.short	(.L_277 - .L_276)


	//   ....[0]....
.L_276:
        /*005c*/ 	.word	0x00000070


	//   ....[1]....
        /*0060*/ 	.word	0x00000100


	//----- nvinfo : EIATTR_CBANK_PARAM_SIZE
	.align		4
.L_277:
        /*0064*/ 	.byte	0x03, 0x19
        /*0066*/ 	.short	0x0015


	//----- nvinfo : EIATTR_PARAM_CBANK
	.align		4
        /*0068*/ 	.byte	0x04, 0x0a
        /*006a*/ 	.short	(.L_279 - .L_278)
	.align		4
.L_278:
        /*006c*/ 	.word	index@(.nv.constant0._Z24unary_elementwise_kernelI10ReluGradOpEvPKfPfiT_)
        /*0070*/ 	.short	0x0380
        /*0072*/ 	.short	0x0015


	//----- nvinfo : EIATTR_SW_WAR
	.align		4
.L_279:
        /*0074*/ 	.byte	0x04, 0x36
        /*0076*/ 	.short	(.L_281 - .L_280)
.L_280:
        /*0078*/ 	.word	0x00000008
.L_281:


//--------------------- .nv.info._Z24unary_elementwise_kernelI6ReluOpEvPKfPfiT_ --------------------------
	.section	.nv.info._Z24unary_elementwise_kernelI6ReluOpEvPKfPfiT_,"",@"SHT_CUDA_INFO"
	.sectionflags	@""
	.align	4


	//----- nvinfo : EIATTR_CUDA_API_VERSION
	.align		4
        /*0000*/ 	.byte	0x04, 0x37
        /*0002*/ 	.short	(.L_283 - .L_282)
.L_282:
        /*0004*/ 	.word	0x00000082


	//----- nvinfo : EIATTR_KPARAM_INFO
	.align		4
.L_283:
        /*0008*/ 	.byte	0x04, 0x17
        /*000a*/ 	.short	(.L_285 - .L_284)
.L_284:
        /*000c*/ 	.word	0x00000000
        /*0010*/ 	.short	0x0003
        /*0012*/ 	.short	0x0014
        /*0014*/ 	.byte	0x00, 0xf0, 0x05, 0x00


	//----- nvinfo : EIATTR_KPARAM_INFO
	.align		4
.L_285:
        /*0018*/ 	.byte	0x04, 0x17
        /*001a*/ 	.short	(.L_287 - .L_286)
.L_286:
        /*001c*/ 	.word	0x00000000
        /*0020*/ 	.short	0x0002
        /*0022*/ 	.short	0x0010
        /*0024*/ 	.byte	0x00, 0xf0, 0x11, 0x00


	//----- nvinfo : EIATTR_KPARAM_INFO
	.align		4
.L_287:
        /*0028*/ 	.byte	0x04, 0x17
        /*002a*/ 	.short	(.L_289 - .L_288)
.L_288:
        /*002c*/ 	.word	0x00000000
        /*0030*/ 	.short	0x0001
        /*0032*/ 	.short	0x0008
        /*0034*/ 	.byte	0x00, 0xf5, 0x21, 0x00


	//----- nvinfo : EIATTR_KPARAM_INFO
	.align		4
.L_289:
        /*0038*/ 	.byte	0x04, 0x17
        /*003a*/ 	.short	(.L_291 - .L_290)
.L_290:
        /*003c*/ 	.word	0x00000000
        /*0040*/ 	.short	0x0000
        /*0042*/ 	.short	0x0000
        /*0044*/ 	.byte	0x00, 0xf5, 0x21, 0x00


	//----- nvinfo : EIATTR_SPARSE_MMA_MASK
	.align		4
.L_291:
        /*0048*/ 	.byte	0x03, 0x50
        /*004a*/ 	.short	0x0000


	//----- nvinfo : EIATTR_MAXREG_COUNT
	.align		4
        /*004c*/ 	.byte	0x03, 0x1b
        /*004e*/ 	.short	0x00ff


	//----- nvinfo : EIATTR_MERCURY_ISA_VERSION
	.align		4
        /*0050*/ 	.byte	0x03, 0x5f
        /*0052*/ 	.short	0x0101


	//----- nvinfo : EIATTR_VRC_CTA_INIT_COUNT
	.align		4
        /*0054*/ 	.byte	0x02, 0x4a
	.zero		1
	.zero		1


	//----- nvinfo : EIATTR_EXIT_INSTR_OFFSETS
	.align		4
        /*0058*/ 	.byte	0x04, 0x1c
        /*005a*/ 	.short	(.L_293 - .L_292)


	//   ....[0]....
.L_292:
        /*005c*/ 	.word	0x00000070


	//   ....[1]....
        /*0060*/ 	.word	0x00000100


	//----- nvinfo : EIATTR_CBANK_PARAM_SIZE
	.align		4
.L_293:
        /*0064*/ 	.byte	0x03, 0x19
        /*0066*/ 	.short	0x0015


	//----- nvinfo : EIATTR_PARAM_CBANK
	.align		4
        /*0068*/ 	.byte	0x04, 0x0a
        /*006a*/ 	.short	(.L_295 - .L_294)
	.align		4
.L_294:
        /*006c*/ 	.word	index@(.nv.constant0._Z24unary_elementwise_kernelI6ReluOpEvPKfPfiT_)
        /*0070*/ 	.short	0x0380
        /*0072*/ 	.short	0x0015


	//----- nvinfo : EIATTR_SW_WAR
	.align		4
.L_295:
        /*0074*/ 	.byte	0x04, 0x36
        /*0076*/ 	.short	(.L_297 - .L_296)
.L_296:
        /*0078*/ 	.word	0x00000008
.L_297:


//--------------------- .nv.info._Z28elementwise_broadcast_kernelI5MulOpEvPKfS2_PfiiiT_ --------------------------
	.section	.nv.info._Z28elementwise_broadcast_kernelI5MulOpEvPKfS2_PfiiiT_,"",@"SHT_CUDA_INFO"
	.sectionflags	@""
	.align	4


	//----- nvinfo : EIATTR_CUDA_API_VERSION
	.align		4
        /*0000*/ 	.byte	0x04, 0x37
        /*0002*/ 	.short	(.L_299 - .L_298)
.L_298:
        /*0004*/ 	.word	0x00000082


	//----- nvinfo : EIATTR_KPARAM_INFO
	.align		4
.L_299:
        /*0008*/ 	.byte	0x04, 0x17
        /*000a*/ 	.short	(.L_301 - .L_300)
.L_300:
        /*000c*/ 	.word	0x00000000
        /*0010*/ 	.short	0x0006
        /*0012*/ 	.short	0x0024
        /*0014*/ 	.byte	0x00, 0xf0, 0x05, 0x00


	//----- nvinfo : EIATTR_KPARAM_INFO
	.align		4
.L_301:
        /*0018*/ 	.byte	0x04, 0x17
        /*001a*/ 	.short	(.L_303 - .L_302)
.L_302:
        /*001c*/ 	.word	0x00000000
        /*0020*/ 	.short	0x0005
        /*0022*/ 	.short	0x0020
        /*0024*/ 	.byte	0x00, 0xf0, 0x11, 0x00


	//----- nvinfo : EIATTR_KPARAM_INFO
	.align		4
.L_303:
        /*0028*/ 	.byte	0x04, 0x17
        /*002a*/ 	.short	(.L_305 - .L_304)
.L_304:
        /*002c*/ 	.word	0x00000000
        /*0030*/ 	.short	0x0004
        /*0032*/ 	.short	0x001c
        /*0034*/ 	.byte	0x00, 0xf0, 0x11, 0x00


	//----- nvinfo : EIATTR_KPARAM_INFO
	.align		4
.L_305:
        /*0038*/ 	.byte	0x04, 0x17
        /*003a*/ 	.short	(.L_307 - .L_306)
.L_306:
        /*003c*/ 	.word	0x00000000
        /*0040*/ 	.short	0x0003
        /*0042*/ 	.short	0x0018
        /*0044*/ 	.byte	0x00, 0xf0, 0x11, 0x00


	//----- nvinfo : EIATTR_KPARAM_INFO
	.align		4
.L_307:
        /*0048*/ 	.byte	0x04, 0x17
        /*004a*/ 	.short	(.L_309 - .L_308)
.L_308:
        /*004c*/ 	.word	0x00000000
        /*0050*/ 	.short	0x0002
        /*0052*/ 	.short	0x0010
        /*0054*/ 	.byte	0x00, 0xf5, 0x21, 0x00


	//----- nvinfo : EIATTR_KPARAM_INFO
	.align		4
.L_309:
        /*0058*/ 	.byte	0x04, 0x17
        /*005a*/ 	.short	(.L_311 - .L_310)
.L_310:
        /*005c*/ 	.word	0x00000000
        /*0060*/ 	.short	0x0001
        /*0062*/ 	.short	0x0008
        /*0064*/ 	.byte	0x00, 0xf5, 0x21, 0x00


	//----- nvinfo : EIATTR_KPARAM_INFO
	.align		4
.L_311:
        /*0068*/ 	.byte	0x04, 0x17
        /*006a*/ 	.short	(.L_313 - .L_312)
.L_312:
        /*006c*/ 	.word	0x00000000
        /*0070*/ 	.short	0x0000
        /*0072*/ 	.short	0x0000
        /*0074*/ 	.byte	0x00, 0xf5, 0x21, 0x00


	//----- nvinfo : EIATTR_SPARSE_MMA_MASK
	.align		4
.L_313:
        /*0078*/ 	.byte	0x03, 0x50
        /*007a*/ 	.short	0x0000


	//----- nvinfo : EIATTR_MAXREG_COUNT
	.align		4
        /*007c*/ 	.byte	0x03, 0x1b
        /*007e*/ 	.short	0x00ff


	//----- nvinfo : EIATTR_MERCURY_ISA_VERSION
	.align		4
        /*0080*/ 	.byte	0x03, 0x5f
        /*0082*/ 	.short	0x0101


	//----- nvinfo : EIATTR_VRC_CTA_INIT_COUNT
	.align		4
        /*0084*/ 	.byte	0x02, 0x4a
	.zero		1
	.zero		1


	//----- nvinfo : EIATTR_EXIT_INSTR_OFFSETS
	.align		4
        /*0088*/ 	.byte	0x04, 0x1c
        /*008a*/ 	.short	(.L_315 - .L_314)


	//   ....[0]....
.L_314:
        /*008c*/ 	.word	0x00000070


	//   ....[1]....
        /*0090*/ 	.word	0x00000510


	//----- nvinfo : EIATTR_CBANK_PARAM_SIZE
	.align		4
.L_315:
        /*0094*/ 	.byte	0x03, 0x19
        /*0096*/ 	.short	0x0025


	//----- nvinfo : EIATTR_PARAM_CBANK
	.align		4
        /*0098*/ 	.byte	0x04, 0x0a
        /*009a*/ 	.short	(.L_317 - .L_316)
	.align		4
.L_316:
        /*009c*/ 	.word	index@(.nv.constant0._Z28elementwise_broadcast_kernelI5MulOpEvPKfS2_PfiiiT_)
        /*00a0*/ 	.short	0x0380
        /*00a2*/ 	.short	0x0025


	//----- nvinfo : EIATTR_SW_WAR
	.align		4
.L_317:
        /*00a4*/ 	.byte	0x04, 0x36
        /*00a6*/ 	.short	(.L_319 - .L_318)
.L_318:
        /*00a8*/ 	.word	0x00000008
.L_319:


//--------------------- .nv.info._Z18elementwise_kernelI5MulOpEvPKfS2_PfiT_ --------------------------
	.section	.nv.info._Z18elementwise_kernelI5MulOpEvPKfS2_PfiT_,"",@"SHT_CUDA_INFO"
	.sectionflags	@""
	.align	4


	//----- nvinfo : EIATTR_CUDA_API_VERSION
	.align		4
        /*0000*/ 	.byte	0x04, 0x37
        /*0002*/ 	.short	(.L_321 - .L_320)
.L_320:
        /*0004*/ 	.word	0x00000082


	//----- nvinfo : EIATTR_KPARAM_INFO
	.align		4
.L_321:
        /*0008*/ 	.byte	0x04, 0x17
        /*000a*/ 	.short	(.L_323 - .L_322)
.L_322:
        /*000c*/ 	.word	0x00000000
        /*0010*/ 	.short	0x0004
        /*0012*/ 	.short	0x001c
        /*0014*/ 	.byte	0x00, 0xf0, 0x05, 0x00


	//----- nvinfo : EIATTR_KPARAM_INFO
	.align		4
.L_323:
        /*0018*/ 	.byte	0x04, 0x17
        /*001a*/ 	.short	(.L_325 - .L_324)
.L_324:
        /*001c*/ 	.word	0x00000000
        /*0020*/ 	.short	0x0003
        /*0022*/ 	.short	0x0018
        /*0024*/ 	.byte	0x00, 0xf0, 0x11, 0x00


	//----- nvinfo : EIATTR_KPARAM_INFO
	.align		4
.L_325:
        /*0028*/ 	.byte	0x04, 0x17
        /*002a*/ 	.short	(.L_327 - .L_326)
.L_326:
        /*002c*/ 	.word	0x00000000
        /*0030*/ 	.short	0x0002
        /*0032*/ 	.short	0x0010
        /*0034*/ 	.byte	0x00, 0xf5, 0x21, 0x00


	//----- nvinfo : EIATTR_KPARAM_INFO
	.align		4
.L_327:
        /*0038*/ 	.byte	0x04, 0x17
        /*003a*/ 	.short	(.L_329 - .L_328)
.L_328:
        /*003c*/ 	.word	0x00000000
        /*0040*/ 	.short	0x0001
        /*0042*/ 	.short	0x0008
        /*0044*/ 	.byte	0x00, 0xf5, 0x21, 0x00


	//----- nvinfo : EIATTR_KPARAM_INFO
	.align		4
.L_329:
        /*0048*/ 	.byte	0x04, 0x17
        /*004a*/ 	.short	(.L_331 - .L_330)
.L_330:
        /*004c*/ 	.word	0x00000000
        /*0050*/ 	.short	0x0000
        /*0052*/ 	.short	0x0000
        /*0054*/ 	.byte	0x00, 0xf5, 0x21, 0x00


	//----- nvinfo : EIATTR_SPARSE_MMA_MASK
	.align		4
.L_331:
        /*0058*/ 	.byte	0x03, 0x50
        /*005a*/ 	.short	0x0000


	//----- nvinfo : EIATTR_MAXREG_COUNT
	.align		4
        /*005c*/ 	.byte	0x03, 0x1b
        /*005e*/ 	.short	0x00ff


	//----- nvinfo : EIATTR_MERCURY_ISA_VERSION
	.align		4
        /*0060*/ 	.byte	0x03, 0x5f
        /*0062*/ 	.short	0x0101


	//----- nvinfo : EIATTR_VRC_CTA_INIT_COUNT
	.align		4
        /*0064*/ 	.byte	0x02, 0x4a
	.zero		1
	.zero		1


	//----- nvinfo : EIATTR_EXIT_INSTR_OFFSETS
	.align		4
        /*0068*/ 	.byte	0x04, 0x1c
        /*006a*/ 	.short	(.L_333 - .L_332)


	//   ....[0]....
.L_332:
        /*006c*/ 	.word	0x00000070


	//   ....[1]....
        /*0070*/ 	.word	0x00000130


	//----- nvinfo : EIATTR_CBANK_PARAM_SIZE
	.align		4
.L_333:
        /*0074*/ 	.byte	0x03, 0x19
        /*0076*/ 	.short	0x001d


	//----- nvinfo : EIATTR_PARAM_CBANK
	.align		4
        /*0078*/ 	.byte	0x04, 0x0a
        /*007a*/ 	.short	(.L_335 - .L_334)
	.align		4
.L_334:
        /*007c*/ 	.word	index@(.nv.constant0._Z18elementwise_kernelI5MulOpEvPKfS2_PfiT_)
        /*0080*/ 	.short	0x0380
        /*0082*/ 	.short	0x001d


	//----- nvinfo : EIATTR_SW_WAR
	.align		4
.L_335:
        /*0084*/ 	.byte	0x04, 0x36
        /*0086*/ 	.short	(.L_337 - .L_336)
.L_336:
        /*0088*/ 	.word	0x00000008
.L_337:


//--------------------- .nv.info._Z28elementwise_broadcast_kernelI5AddOpEvPKfS2_PfiiiT_ --------------------------
	.section	.nv.info._Z28elementwise_broadcast_kernelI5AddOpEvPKfS2_PfiiiT_,"",@"SHT_CUDA_INFO"
	.sectionflags	@""
	.align	4


	//----- nvinfo : EIATTR_CUDA_API_VERSION
	.align		4
        /*0000*/ 	.byte	0x04, 0x37
        /*0002*/ 	.short	(.L_339 - .L_338)
.L_338:
        /*0004*/ 	.word	0x00000082


	//----- nvinfo : EIATTR_KPARAM_INFO
	.align		4
.L_339:
        /*0008*/ 	.byte	0x04, 0x17
        /*000a*/ 	.short	(.L_341 - .L_340)
.L_340:
        /*000c*/ 	.word	0x00000000
        /*0010*/ 	.short	0x0006
        /*0012*/ 	.short	0x0024
        /*0014*/ 	.byte	0x00, 0xf0, 0x05, 0x00


	//----- nvinfo : EIATTR_KPARAM_INFO
	.align		4
.L_341:
        /*0018*/ 	.byte	0x04, 0x17
        /*001a*/ 	.short	(.L_343 - .L_342)
.L_342:
        /*001c*/ 	.word	0x00000000
        /*0020*/ 	.short	0x0005
        /*0022*/ 	.short	0x0020
        /*0024*/ 	.byte	0x00, 0xf0, 0x11, 0x00


	//----- nvinfo : EIATTR_KPARAM_INFO
	.align		4
.L_343:
        /*0028*/ 	.byte	0x04, 0x17
        /*002a*/ 	.short	(.L_345 - .L_344)
.L_344:
        /*002c*/ 	.word	0x00000000
        /*0030*/ 	.short	0x0004
        /*0032*/ 	.short	0x001c
        /*0034*/ 	.byte	0x00, 0xf0, 0x11, 0x00


	//----- nvinfo : EIATTR_KPARAM_INFO
	.align		4
.L_345:
        /*0038*/ 	.byte	0x04, 0x17
        /*003a*/ 	.short	(.L_347 - .L_346)
.L_346:
        /*003c*/ 	.word	0x00000000
        /*0040*/ 	.short	0x0003
        /*0042*/ 	.short	0x0018
        /*0044*/ 	.byte	0x00, 0xf0, 0x11, 0x00


	//----- nvinfo : EIATTR_KPARAM_INFO
	.align		4
.L_347:
        /*0048*/ 	.byte	0x04, 0x17
        /*004a*/ 	.short	(.L_349 - .L_348)
.L_348:
        /*004c*/ 	.word	0x00000000
        /*0050*/ 	.short	0x0002
        /*0052*/ 	.short	0x0010
        /*0054*/ 	.byte	0x00, 0xf5, 0x21, 0x00


	//----- nvinfo : EIATTR_KPARAM_INFO
	.align		4
.L_349:
        /*0058*/ 	.byte	0x04, 0x17
        /*005a*/ 	.short	(.L_351 - .L_350)
.L_350:
        /*005c*/ 	.word	0x00000000
        /*0060*/ 	.short	0x0001
        /*0062*/ 	.short	0x0008
        /*0064*/ 	.byte	0x00, 0xf5, 0x21, 0x00


	//----- nvinfo : EIATTR_KPARAM_INFO
	.align		4
.L_351:
        /*0068*/ 	.byte	0x04, 0x17
        /*006a*/ 	.short	(.L_353 - .L_352)
.L_352:
        /*006c*/ 	.word	0x00000000
        /*0070*/ 	.short	0x0000
        /*0072*/ 	.short	0x0000
        /*0074*/ 	.byte	0x00, 0xf5, 0x21, 0x00


	//----- nvinfo : EIATTR_SPARSE_MMA_MASK
	.align		4
.L_353:
        /*0078*/ 	.byte	0x03, 0x50
        /*007a*/ 	.short	0x0000


	//----- nvinfo : EIATTR_MAXREG_COUNT
	.align		4
        /*007c*/ 	.byte	0x03, 0x1b
        /*007e*/ 	.short	0x00ff


	//----- nvinfo : EIATTR_MERCURY_ISA_VERSION
	.align		4
        /*0080*/ 	.byte	0x03, 0x5f
        /*0082*/ 	.short	0x0101


	//----- nvinfo : EIATTR_VRC_CTA_INIT_COUNT
	.align		4
        /*0084*/ 	.byte	0x02, 0x4a
	.zero		1
	.zero		1


	//----- nvinfo : EIATTR_EXIT_INSTR_OFFSETS
	.align		4
        /*0088*/ 	.byte	0x04, 0x1c
        /*008a*/ 	.short	(.L_355 - .L_354)


	//   ....[0]....
.L_354:
        /*008c*/ 	.word	0x00000070


	//   ....[1]....
        /*0090*/ 	.word	0x00000510


	//----- nvinfo : EIATTR_CBANK_PARAM_SIZE
	.align		4
.L_355:
        /*0094*/ 	.byte	0x03, 0x19
        /*0096*/ 	.short	0x0025


	//----- nvinfo : EIATTR_PARAM_CBANK
	.align		4
        /*0098*/ 	.byte	0x04, 0x0a
        /*009a*/ 	.short	(.L_357 - .L_356)
	.align		4
.L_356:
        /*009c*/ 	.word	index@(.nv.constant0._Z28elementwise_broadcast_kernelI5AddOpEvPKfS2_PfiiiT_)
        /*00a0*/ 	.short	0x0380
        /*00a2*/ 	.short	0x0025


	//----- nvinfo : EIATTR_SW_WAR
	.align		4
.L_357:
        /*00a4*/ 	.byte	0x04, 0x36
        /*00a6*/ 	.short	(.L_359 - .L_358)
.L_358:
        /*00a8*/ 	.word	0x00000008
.L_359:


//--------------------- .nv.info._Z18elementwise_kernelI5AddOpEvPKfS2_PfiT_ --------------------------
	.section	.nv.info._Z18elementwise_kernelI5AddOpEvPKfS2_PfiT_,"",@"SHT_CUDA_INFO"
	.sectionflags	@""
	.align	4


	//----- nvinfo : EIATTR_CUDA_API_VERSION
	.align		4
        /*0000*/ 	.byte	0x04, 0x37
        /*0002*/ 	.short	(.L_361 - .L_360)
.L_360:
        /*0004*/ 	.word	0x00000082


	//----- nvinfo : EIATTR_KPARAM_INFO
	.align		4
.L_361:
        /*0008*/ 	.byte	0x04, 0x17
        /*000a*/ 	.short	(.L_363 - .L_362)
.L_362:
        /*000c*/ 	.word	0x00000000
        /*0010*/ 	.short	0x0004
        /*0012*/ 	.short	0x001c
        /*0014*/ 	.byte	0x00, 0xf0, 0x05, 0x00


	//----- nvinfo : EIATTR_KPARAM_INFO
	.align		4
.L_363:
        /*0018*/ 	.byte	0x04, 0x17
        /*001a*/ 	.short	(.L_365 - .L_364)
.L_364:
        /*001c*/ 	.word	0x00000000
        /*0020*/ 	.short	0x0003
        /*0022*/ 	.short	0x0018
        /*0024*/ 	.byte	0x00, 0xf0, 0x11, 0x00


	//----- nvinfo : EIATTR_KPARAM_INFO
	.align		4
.L_365:
        /*0028*/ 	.byte	0x04, 0x17
        /*002a*/ 	.short	(.L_367 - .L_366)
.L_366:
        /*002c*/ 	.word	0x00000000
        /*0030*/ 	.short	0x0002
        /*0032*/ 	.short	0x0010
        /*0034*/ 	.byte	0x00, 0xf5, 0x21, 0x00


	//----- nvinfo : EIATTR_KPARAM_INFO
	.align		4
.L_367:
        /*0038*/ 	.byte	0x04, 0x17
        /*003a*/ 	.short	(.L_369 - .L_368)
.L_368:
        /*003c*/ 	.word	0x00000000
        /*0040*/ 	.short	0x0001
        /*0042*/ 	.short	0x0008
        /*0044*/ 	.byte	0x00, 0xf5, 0x21, 0x00


	//----- nvinfo : EIATTR_KPARAM_INFO
	.align		4
.L_369:
        /*0048*/ 	.byte	0x04, 0x17
        /*004a*/ 	.short	(.L_371 - .L_370)
.L_370:
        /*004c*/ 	.word	0x00000000
        /*0050*/ 	.short	0x0000
        /*0052*/ 	.short	0x0000
        /*0054*/ 	.byte	0x00, 0xf5, 0x21, 0x00


	//----- nvinfo : EIATTR_SPARSE_MMA_MASK
	.align		4
.L_371:
        /*0058*/ 	.byte	0x03, 0x50
        /*005a*/ 	.short	0x0000


	//----- nvinfo : EIATTR_MAXREG_COUNT
	.align		4
        /*005c*/ 	.byte	0x03, 0x1b
        /*005e*/ 	.short	0x00ff


	//----- nvinfo : EIATTR_MERCURY_ISA_VERSION
	.align		4
        /*0060*/ 	.byte	0x03, 0x5f
        /*0062*/ 	.short	0x0101


	//----- nvinfo : EIATTR_VRC_CTA_INIT_COUNT
	.align		4
        /*0064*/ 	.byte	0x02, 0x4a
	.zero		1
	.zero		1


	//----- nvinfo : EIATTR_EXIT_INSTR_OFFSETS
	.align		4
        /*0068*/ 	.byte	0x04, 0x1c
        /*006a*/ 	.short	(.L_373 - .L_372)


	//   ....[0]....
.L_372:
        /*006c*/ 	.word	0x00000070


	//   ....[1]....
        /*0070*/ 	.word	0x00000130


	//----- nvinfo : EIATTR_CBANK_PARAM_SIZE
	.align		4
.L_373:
        /*0074*/ 	.byte	0x03, 0x19
        /*0076*/ 	.short	0x001d


	//----- nvinfo : EIATTR_PARAM_CBANK
	.align		4
        /*0078*/ 	.byte	0x04, 0x0a
        /*007a*/ 	.short	(.L_375 - .L_374)
	.align		4
.L_374:
        /*007c*/ 	.word	index@(.nv.constant0._Z18elementwise_kernelI5AddOpEvPKfS2_PfiT_)
        /*0080*/ 	.short	0x0380
        /*0082*/ 	.short	0x001d


	//----- nvinfo : EIATTR_SW_WAR
	.align		4
.L_375:
        /*0084*/ 	.byte	0x04, 0x36
        /*0086*/ 	.short	(.L_377 - .L_376)
.L_376:
        /*0088*/ 	.word	0x00000008
.L_377:


//--------------------- .nv.callgraph             --------------------------
	.section	.nv.callgraph,"",@"SHT_CUDA_CALLGRAPH"
	.align	4
	.sectionentsize	8
	.align		4
        /*0000*/ 	.word	0x00000000
	.align		4
        /*0004*/ 	.word	0xffffffff
	.align		4
        /*0008*/ 	.word	0x00000000
	.align		4
        /*000c*/ 	.word	0xfffffffe
	.align		4
        /*0010*/ 	.word	0x00000000
	.align		4
        /*0014*/ 	.word	0xfffffffd
	.align		4
        /*0018*/ 	.word	0x00000000
	.align		4
        /*001c*/ 	.word	0xfffffffc


//--------------------- .text._Z19reduce_axis1_stage2PKfPfii --------------------------
	.section	.text._Z19reduce_axis1_stage2PKfPfii,"ax",@progbits
	.align	128
        .global         _Z19reduce_axis1_stage2PKfPfii
        .type           _Z19reduce_axis1_stage2PKfPfii,@function
        .size           _Z19reduce_axis1_stage2PKfPfii,(.L_x_53 - _Z19reduce_axis1_stage2PKfPfii)
        .other          _Z19reduce_axis1_stage2PKfPfii,@"STO_CUDA_ENTRY STV_DEFAULT"
_Z19reduce_axis1_stage2PKfPfii:
.text._Z19reduce_axis1_stage2PKfPfii:
[----:B------:R-:W-:Y:S01]  /*0000*/  LDC R1, c[0x0][0x37c] ;  /* 0x0000df00ff017b82 */ /* 0x000fe20000000800 */
[----:B------:R-:W0:Y:S01]  /*0010*/  LDCU UR5, c[0x0][0x394] ;  /* 0x00007280ff0577ac */ /* 0x000e220008000800 */
[----:B------:R-:W1:Y:S01]  /*0020*/  S2R R0, SR_CTAID.X ;  /* 0x0000000000007919 */ /* 0x000e620000002500 */
[----:B------:R-:W-:Y:S01]  /*0030*/  HFMA2 R2, -RZ, RZ, 0, 0 ;  /* 0x00000000ff027431 */ /* 0x000fe200000001ff */
[----:B------:R-:W2:Y:S01]  /*0040*/  LDCU.64 UR8, c[0x0][0x358] ;  /* 0x00006b00ff0877ac */ /* 0x000ea20008000a00 */
[----:B0-----:R-:W-:-:S09]  /*0050*/  UISETP.GE.AND UP0, UPT, UR5, 0x1, UPT ;  /* 0x000000010500788c */ /* 0x001fd2000bf06270 */
[----:B--2---:R-:W-:Y:S05]  /*0060*/  BRA.U !UP0, `(.L_x_0) ;  /* 0x0000000508cc7547 */ /* 0x004fea000b800000 */
[----:B------:R-:W-:Y:S02]  /*0070*/  UISETP.GE.U32.AND UP1, UPT, UR5, 0x10, UPT ;  /* 0x000000100500788c */ /* 0x000fe4000bf26070 */
[----:B-1----:R-:W-:Y:S01]  /*0080*/  IMAD R3, R0, UR5, RZ ;  /* 0x0000000500037c24 */ /* 0x002fe2000f8e02ff */
[----:B------:R-:W-:Y:S01]  /*0090*/  ULOP3.LUT UR6, UR5, 0xf, URZ, 0xc0, !UPT ;  /* 0x0000000f05067892 */ /* 0x000fe2000f8ec0ff */
[----:B------:R-:W-:Y:S01]  /*00a0*/  MOV R2, RZ ;  /* 0x000000ff00027202 */ /* 0x000fe20000000f00 */
[----:B------:R-:W-:Y:S02]  /*00b0*/  UMOV UR4, URZ ;  /* 0x000000ff00047c82 */ /* 0x000fe40008000000 */
[----:B------:R-:W-:Y:S02]  /*00c0*/  UISETP.NE.AND UP0, UPT, UR6, URZ, UPT ;  /* 0x000000ff0600728c */ /* 0x000fe4000bf05270 */
[----:B------:R-:W-:Y:S09]  /*00d0*/  BRA.U !UP1, `(.L_x_1) ;  /* 0x0000000109b07547 */ /* 0x000ff2000b800000 */
[----:B------:R-:W0:Y:S01]  /*00e0*/  LDC.64 R4, c[0x0][0x380] ;  /* 0x0000e000ff047b82 */ /* 0x000e220000000a00 */
[----:B------:R-:W-:Y:S01]  /*00f0*/  ULOP3.LUT UR4, UR5, 0x7ffffff0, URZ, 0xc0, !UPT ;  /* 0x7ffffff005047892 */ /* 0x000fe2000f8ec0ff */
[----:B------:R-:W-:-:S03]  /*0100*/  MOV R2, RZ ;  /* 0x000000ff00027202 */ /* 0x000fc60000000f00 */
[----:B------:R-:W-:Y:S01]  /*0110*/  UIADD3 UR7, UPT, UPT, -UR4, URZ, URZ ;  /* 0x000000ff04077290 */ /* 0x000fe2000fffe1ff */
[----:B0-----:R-:W-:-:S03]  /*0120*/  IMAD.WIDE.U32 R4, R3, 0x4, R4 ;  /* 0x0000000403047825 */ /* 0x001fc600078e0004 */
[----:B------:R-:W-:-:S04]  /*0130*/  IADD3 R4, P0, PT, R4, 0x20, RZ ;  /* 0x0000002004047810 */ /* 0x000fc80007f1e0ff */
[----:B------:R-:W-:-:S09]  /*0140*/  IADD3.X R5, PT, PT, RZ, R5, RZ, P0, !PT ;  /* 0x00000005ff057210 */ /* 0x000fd200007fe4ff */
.L_x_2:
[----:B------:R-:W2:Y:S04]  /*0150*/  LDG.E R13, desc[UR8][R4.64+-0x20] ;  /* 0xffffe008040d7981 */ /* 0x000ea8000c1e1900 */
[----:B------:R-:W3:Y:S04]  /*0160*/  LDG.E R14, desc[UR8][R4.64+-0x1c] ;  /* 0xffffe408040e7981 */ /* 0x000ee8000c1e1900 */
[----:B------:R-:W4:Y:S04]  /*0170*/  LDG.E R16, desc[UR8][R4.64+-0x18] ;  /* 0xffffe80804107981 */ /* 0x000f28000c1e1900 */
[----:B------:R-:W5:Y:S04]  /*0180*/  LDG.E R18, desc[UR8][R4.64+-0x14] ;  /* 0xffffec0804127981 */ /* 0x000f68000c1e1900 */
        /* <DEDUP_REMOVED lines=11> */
[----:B------:R0:W5:Y:S01]  /*0240*/  LDG.E R6, desc[UR8][R4.64+0x1c] ;  /* 0x00001c0804067981 */ /* 0x000162000c1e1900 */
[----:B------:R-:W-:-:S04]  /*0250*/  UIADD3 UR7, UPT, UPT, UR7, 0x10, URZ ;  /* 0x0000001007077890 */ /* 0x000fc8000fffe0ff */
[----:B------:R-:W-:Y:S01]  /*0260*/  UISETP.NE.AND UP1, UPT, UR7, URZ, UPT ;  /* 0x000000ff0700728c */ /* 0x000fe2000bf25270 */
[----:B0-----:R-:W-:-:S04]  /*0270*/  IADD3 R4, P0, PT, R4, 0x40, RZ ;  /* 0x0000004004047810 */ /* 0x001fc80007f1e0ff */
[----:B------:R-:W-:Y:S01]  /*0280*/  IADD3.X R5, PT, PT, RZ, R5, RZ, P0, !PT ;  /* 0x00000005ff057210 */ /* 0x000fe200007fe4ff */
[----:B--2---:R-:W-:-:S04]  /*0290*/  FADD R13, R13, R2 ;  /* 0x000000020d0d7221 */ /* 0x004fc80000000000 */
[----:B---3--:R-:W-:-:S04]  /*02a0*/  FADD R13, R13, R14 ;  /* 0x0000000e0d0d7221 */ /* 0x008fc80000000000 */
[----:B----4-:R-:W-:-:S04]  /*02b0*/  FADD R13, R13, R16 ;  /* 0x000000100d0d7221 */ /* 0x010fc80000000000 */
[----:B-----5:R-:W-:-:S04]  /*02c0*/  FADD R13, R13, R18 ;  /* 0x000000120d0d7221 */ /* 0x020fc80000000000 */
[----:B------:R-:W-:-:S04]  /*02d0*/  FADD R13, R13, R20 ;  /* 0x000000140d0d7221 */ /* 0x000fc80000000000 */
        /* <DEDUP_REMOVED lines=10> */
[----:B------:R-:W-:Y:S01]  /*0380*/  FADD R2, R7, R6 ;  /* 0x0000000607027221 */ /* 0x000fe20000000000 */
[----:B------:R-:W-:Y:S06]  /*0390*/  BRA.U UP1, `(.L_x_2) ;  /* 0xfffffffd016c7547 */ /* 0x000fec000b83ffff */
.L_x_1:
[----:B------:R-:W-:Y:S05]  /*03a0*/  BRA.U !UP0, `(.L_x_0) ;  /* 0x0000000108fc7547 */ /* 0x000fea000b800000 */
[----:B------:R-:W-:Y:S02]  /*03b0*/  UISETP.GE.U32.AND UP0, UPT, UR6, 0x8, UPT ;  /* 0x000000080600788c */ /* 0x000fe4000bf06070 */
[----:B------:R-:W-:-:S04]  /*03c0*/  ULOP3.LUT UR7, UR5, 0x7, URZ, 0xc0, !UPT ;  /* 0x0000000705077892 */ /* 0x000fc8000f8ec0ff */
[----:B------:R-:W-:-:S03]  /*03d0*/  UISETP.NE.AND UP1, UPT, UR7, URZ, UPT ;  /* 0x000000ff0700728c */ /* 0x000fc6000bf25270 */
[----:B------:R-:W-:Y:S08]  /*03e0*/  BRA.U !UP0, `(.L_x_3) ;  /* 0x0000000108647547 */ /* 0x000ff0000b800000 */
[----:B------:R-:W0:Y:S01]  /*03f0*/  LDC.64 R6, c[0x0][0x380] ;  /* 0x0000e000ff067b82 */ /* 0x000e220000000a00 */
[C---:B------:R-:W-:Y:S02]  /*0400*/  IADD3 R5, PT, PT, R3.reuse, UR4, RZ ;  /* 0x0000000403057c10 */ /* 0x040fe4000fffe0ff */
[----:B------:R-:W-:-:S04]  /*0410*/  IADD3 R8, P0, PT, R3, UR4, RZ ;  /* 0x0000000403087c10 */ /* 0x000fc8000ff1e0ff */
[----:B------:R-:W-:Y:S01]  /*0420*/  IADD3.X R9, PT, PT, RZ, RZ, RZ, P0, !PT ;  /* 0x000000ffff097210 */ /* 0x000fe200007fe4ff */
[----:B------:R-:W1:Y:S01]  /*0430*/  LDC.64 R10, c[0x0][0x380] ;  /* 0x0000e000ff0a7b82 */ /* 0x000e620000000a00 */
[----:B0-----:R-:W-:-:S06]  /*0440*/  IMAD.WIDE.U32 R6, R5, 0x4, R6 ;  /* 0x0000000405067825 */ /* 0x001fcc00078e0006 */
[----:B------:R-:W2:Y:S01]  /*0450*/  LDG.E R7, desc[UR8][R6.64] ;  /* 0x0000000806077981 */ /* 0x000ea2000c1e1900 */
[----:B-1----:R-:W-:-:S04]  /*0460*/  LEA R4, P0, R8, R10, 0x2 ;  /* 0x0000000a08047211 */ /* 0x002fc800078010ff */
[----:B------:R-:W-:-:S05]  /*0470*/  LEA.HI.X R5, R8, R11, R9, 0x2, P0 ;  /* 0x0000000b08057211 */ /* 0x000fca00000f1409 */
[----:B------:R-:W3:Y:S04]  /*0480*/  LDG.E R9, desc[UR8][R4.64+0x4] ;  /* 0x0000040804097981 */ /* 0x000ee8000c1e1900 */
[----:B------:R-:W4:Y:S04]  /*0490*/  LDG.E R11, desc[UR8][R4.64+0x8] ;  /* 0x00000808040b7981 */ /* 0x000f28000c1e1900 */
[----:B------:R-:W5:Y:S04]  /*04a0*/  LDG.E R13, desc[UR8][R4.64+0xc] ;  /* 0x00000c08040d7981 */ /* 0x000f68000c1e1900 */
[----:B------:R-:W5:Y:S04]  /*04b0*/  LDG.E R15, desc[UR8][R4.64+0x10] ;  /* 0x00001008040f7981 */ /* 0x000f68000c1e1900 */
[----:B------:R-:W5:Y:S04]  /*04c0*/  LDG.E R17, desc[UR8][R4.64+0x14] ;  /* 0x0000140804117981 */ /* 0x000f68000c1e1900 */
[----:B------:R-:W5:Y:S04]  /*04d0*/  LDG.E R19, desc[UR8][R4.64+0x18] ;  /* 0x0000180804137981 */ /* 0x000f68000c1e1900 */
[----:B------:R-:W5:Y:S01]  /*04e0*/  LDG.E R21, desc[UR8][R4.64+0x1c] ;  /* 0x00001c0804157981 */ /* 0x000f62000c1e1900 */
[----:B------:R-:W-:Y:S01]  /*04f0*/  UIADD3 UR4, UPT, UPT, UR4, 0x8, URZ ;  /* 0x0000000804047890 */ /* 0x000fe2000fffe0ff */
[----:B--2---:R-:W-:-:S04]  /*0500*/  FADD R2, R2, R7 ;  /* 0x0000000702027221 */ /* 0x004fc80000000000 */
[----:B---3--:R-:W-:-:S04]  /*0510*/  FADD R2, R2, R9 ;  /* 0x0000000902027221 */ /* 0x008fc80000000000 */
[----:B----4-:R-:W-:-:S04]  /*0520*/  FADD R2, R2, R11 ;  /* 0x0000000b02027221 */ /* 0x010fc80000000000 */
[----:B-----5:R-:W-:-:S04]  /*0530*/  FADD R2, R2, R13 ;  /* 0x0000000d02027221 */ /* 0x020fc80000000000 */
[----:B------:R-:W-:-:S04]  /*0540*/  FADD R2, R2, R15 ;  /* 0x0000000f02027221 */ /* 0x000fc80000000000 */
[----:B------:R-:W-:-:S04]  /*0550*/  FADD R2, R2, R17 ;  /* 0x0000001102027221 */ /* 0x000fc80000000000 */
[----:B------:R-:W-:-:S04]  /*0560*/  FADD R2, R2, R19 ;  /* 0x0000001302027221 */ /* 0x000fc80000000000 */
[----:B------:R-:W-:-:S07]  /*0570*/  FADD R2, R2, R21 ;  /* 0x0000001502027221 */ /* 0x000fce0000000000 */
.L_x_3:
        /* <DEDUP_REMOVED lines=16> */
[----:B------:R-:W5:Y:S01]  /*0680*/  LDG.E R13, desc[UR8][R6.64+0xc] ;  /* 0x00000c08060d7981 */ /* 0x000f62000c1e1900 */
[----:B------:R-:W-:Y:S01]  /*0690*/  UIADD3 UR4, UPT, UPT, UR4, 0x4, URZ ;  /* 0x0000000404047890 */ /* 0x000fe2000fffe0ff */
[----:B--2---:R-:W-:-:S04]  /*06a0*/  FADD R2, R2, R5 ;  /* 0x0000000502027221 */ /* 0x004fc80000000000 */
[----:B---3--:R-:W-:-:S04]  /*06b0*/  FADD R2, R2, R9 ;  /* 0x0000000902027221 */ /* 0x008fc80000000000 */
[----:B----4-:R-:W-:-:S04]  /*06c0*/  FADD R2, R2, R11 ;  /* 0x0000000b02027221 */ /* 0x010fc80000000000 */
[----:B-----5:R-:W-:-:S07]  /*06d0*/  FADD R2, R2, R13 ;  /* 0x0000000d02027221 */ /* 0x020fce0000000000 */
.L_x_4:
[----:B------:R-:W-:Y:S05]  /*06e0*/  BRA.U !UP1, `(.L_x_0) ;  /* 0x00000001092c7547 */ /* 0x000fea000b800000 */
[----:B------:R-:W0:Y:S01]  /*06f0*/  LDC.64 R4, c[0x0][0x380] ;  /* 0x0000e000ff047b82 */ /* 0x000e220000000a00 */
[----:B------:R-:W-:Y:S01]  /*0700*/  IADD3 R3, PT, PT, R3, UR4, RZ ;  /* 0x0000000403037c10 */ /* 0x000fe2000fffe0ff */
[----:B------:R-:W-:-:S04]  /*0710*/  UIADD3 UR5, UPT, UPT, -UR5, URZ, URZ ;  /* 0x000000ff05057290 */ /* 0x000fc8000fffe1ff */
[----:B0-----:R-:W-:-:S08]  /*0720*/  IMAD.WIDE.U32 R4, R3, 0x4, R4 ;  /* 0x0000000403047825 */ /* 0x001fd000078e0004 */
.L_x_5:
[----:B------:R0:W2:Y:S01]  /*0730*/  LDG.E R3, desc[UR8][R4.64] ;  /* 0x0000000804037981 */ /* 0x0000a2000c1e1900 */
[----:B------:R-:W-:-:S04]  /*0740*/  UIADD3 UR5, UPT, UPT, UR5, 0x1, URZ ;  /* 0x0000000105057890 */ /* 0x000fc8000fffe0ff */
[----:B------:R-:W-:Y:S01]  /*0750*/  UISETP.NE.AND UP0, UPT, UR5, URZ, UPT ;  /* 0x000000ff0500728c */ /* 0x000fe2000bf05270 */
[----:B0-----:R-:W-:-:S04]  /*0760*/  IADD3 R4, P0, PT, R4, 0x4, RZ ;  /* 0x0000000404047810 */ /* 0x001fc80007f1e0ff */
[----:B------:R-:W-:Y:S01]  /*0770*/  IADD3.X R5, PT, PT, RZ, R5, RZ, P0, !PT ;  /* 0x00000005ff057210 */ /* 0x000fe200007fe4ff */
[----:B--2---:R-:W-:-:S03]  /*0780*/  FADD R2, R3, R2 ;  /* 0x0000000203027221 */ /* 0x004fc60000000000 */
[----:B------:R-:W-:Y:S05]  /*0790*/  BRA.U UP0, `(.L_x_5) ;  /* 0xfffffffd00e47547 */ /* 0x000fea000b83ffff */
.L_x_0:
[----:B------:R-:W1:Y:S02]  /*07a0*/  LDC.64 R4, c[0x0][0x388] ;  /* 0x0000e200ff047b82 */ /* 0x000e640000000a00 */
[----:B-1----:R-:W-:-:S05]  /*07b0*/  IMAD.WIDE.U32 R4, R0, 0x4, R4 ;  /* 0x0000000400047825 */ /* 0x002fca00078e0004 */
[----:B------:R-:W-:Y:S01]  /*07c0*/  STG.E desc[UR8][R4.64], R2 ;  /* 0x0000000204007986 */ /* 0x000fe2000c101908 */
[----:B------:R-:W-:Y:S05]  /*07d0*/  EXIT ;  /* 0x000000000000794d */ /* 0x000fea0003800000 */
.L_x_6:
[----:B------:R-:W-:-:S00]  /*07e0*/  BRA `(.L_x_6) ;  /* 0xfffffffc00fc7947 */ /* 0x000fc0000383ffff */
[----:B------:R-:W-:-:S00]  /*07f0*/  NOP ;  /* 0x0000000000007918 */ /* 0x000fc00000000000 */
        /* <DEDUP_REMOVED lines=8> */
.L_x_53:


//--------------------- .text._Z19reduce_axis1_stage1PKfPfiii --------------------------
	.section	.text._Z19reduce_axis1_stage1PKfPfiii,"ax",@progbits
	.align	128
        .global         _Z19reduce_axis1_stage1PKfPfiii
        .type           _Z19reduce_axis1_stage1PKfPfiii,@function
        .size           _Z19reduce_axis1_stage1PKfPfiii,(.L_x_54 - _Z19reduce_axis1_stage1PKfPfiii)
        .other          _Z19reduce_axis1_stage1PKfPfiii,@"STO_CUDA_ENTRY STV_DEFAULT"
_Z19reduce_axis1_stage1PKfPfiii:
.text._Z19reduce_axis1_stage1PKfPfiii:
[----:B------:R-:W-:Y:S01]  /*0000*/  LDC R1, c[0x0][0x37c] ;  /* 0x0000df00ff017b82 */ /* 0x000fe20000000800 */
[----:B------:R-:W0:Y:S07]  /*0010*/  S2R R8, SR_CTAID.X ;  /* 0x0000000000087919 */ /* 0x000e2e0000002500 */
[----:B------:R-:W0:Y:S01]  /*0020*/  LDC R3, c[0x0][0x398] ;  /* 0x0000e600ff037b82 */ /* 0x000e220000000800 */
[----:B------:R-:W1:Y:S01]  /*0030*/  LDCU.64 UR6, c[0x0][0x358] ;  /* 0x00006b00ff0677ac */ /* 0x000e620008000a00 */
[----:B------:R-:W-:Y:S01]  /*0040*/  BSSY.RECONVERGENT B0, `(.L_x_7) ;  /* 0x0000015000007945 */ /* 0x000fe20003800200 */
[----:B------:R-:W2:Y:S01]  /*0050*/  S2R R9, SR_TID.X ;  /* 0x0000000000097919 */ /* 0x000ea20000002100 */
[----:B------:R-:W-:-:S04]  /*0060*/  HFMA2 R6, -RZ, RZ, 0, 0 ;  /* 0x00000000ff067431 */ /* 0x000fc800000001ff */
[----:B------:R-:W3:Y:S08]  /*0070*/  LDC R11, c[0x0][0x394] ;  /* 0x0000e500ff0b7b82 */ /* 0x000ef00000000800 */
[----:B------:R-:W4:Y:S01]  /*0080*/  S2UR UR8, SR_CTAID.Y ;  /* 0x00000000000879c3 */ /* 0x000f220000002600 */
[CC--:B0-----:R-:W-:Y:S02]  /*0090*/  IMAD R0, R8.reuse, R3.reuse, R3 ;  /* 0x0000000308007224 */ /* 0x0c1fe400078e0203 */
[----:B--2---:R-:W-:-:S03]  /*00a0*/  IMAD R3, R8, R3, R9 ;  /* 0x0000000308037224 */ /* 0x004fc600078e0209 */
[----:B---3--:R-:W-:-:S04]  /*00b0*/  VIMNMX R0, PT, PT, R0, R11, PT ;  /* 0x0000000b00007248 */ /* 0x008fc80003fe0100 */
[----:B------:R-:W-:-:S13]  /*00c0*/  ISETP.GE.AND P0, PT, R3, R0, PT ;  /* 0x000000000300720c */ /* 0x000fda0003f06270 */
[----:B-1--4-:R-:W-:Y:S05]  /*00d0*/  @P0 BRA `(.L_x_8) ;  /* 0x00000000002c0947 */ /* 0x012fea0003800000 */
[----:B------:R-:W0:Y:S01]  /*00e0*/  LDC R10, c[0x0][0x360] ;  /* 0x0000d800ff0a7b82 */ /* 0x000e220000000800 */
[----:B------:R-:W-:Y:S01]  /*00f0*/  MOV R7, R3 ;  /* 0x0000000300077202 */ /* 0x000fe20000000f00 */
[----:B------:R-:W-:-:S06]  /*0100*/  IMAD.MOV.U32 R6, RZ, RZ, RZ ;  /* 0x000000ffff067224 */ /* 0x000fcc00078e00ff */
[----:B------:R-:W1:Y:S02]  /*0110*/  LDC.64 R4, c[0x0][0x380] ;  /* 0x0000e000ff047b82 */ /* 0x000e640000000a00 */
.L_x_9:
[----:B------:R-:W-:-:S04]  /*0120*/  IMAD R3, R11, UR8, R7 ;  /* 0x000000080b037c24 */ /* 0x000fc8000f8e0207 */
[----:B-1----:R-:W-:-:S06]  /*0130*/  IMAD.WIDE R2, R3, 0x4, R4 ;  /* 0x0000000403027825 */ /* 0x002fcc00078e0204 */
[----:B------:R-:W2:Y:S01]  /*0140*/  LDG.E R3, desc[UR6][R2.64] ;  /* 0x0000000602037981 */ /* 0x000ea2000c1e1900 */
[----:B0-----:R-:W-:-:S04]  /*0150*/  IADD3 R7, PT, PT, R10, R7, RZ ;  /* 0x000000070a077210 */ /* 0x001fc80007ffe0ff */
[----:B------:R-:W-:Y:S01]  /*0160*/  ISETP.GE.AND P0, PT, R7, R0, PT ;  /* 0x000000000700720c */ /* 0x000fe20003f06270 */
[----:B--2---:R-:W-:-:S12]  /*0170*/  FADD R6, R3, R6 ;  /* 0x0000000603067221 */ /* 0x004fd80000000000 */
[----:B------:R-:W-:Y:S05]  /*0180*/  @!P0 BRA `(.L_x_9) ;  /* 0xfffffffc00e48947 */ /* 0x000fea000383ffff */
.L_x_8:
[----:B------:R-:W-:Y:S05]  /*0190*/  BSYNC.RECONVERGENT B0 ;  /* 0x0000000000007941 */ /* 0x000fea0003800200 */
.L_x_7:
[----:B------:R-:W0:Y:S01]  /*01a0*/  S2UR UR5, SR_CgaCtaId ;  /* 0x00000000000579c3 */ /* 0x000e220000008800 */
[----:B------:R-:W-:Y:S01]  /*01b0*/  UMOV UR4, 0x400 ;  /* 0x0000040000047882 */ /* 0x000fe20000000000 */
[----:B------:R-:W1:Y:S01]  /*01c0*/  LDCU UR9, c[0x0][0x360] ;  /* 0x00006c00ff0977ac */ /* 0x000e620008000800 */
[----:B------:R-:W-:Y:S01]  /*01d0*/  ISETP.NE.AND P0, PT, R9, RZ, PT ;  /* 0x000000ff0900720c */ /* 0x000fe20003f05270 */
[----:B-1----:R-:W-:Y:S02]  /*01e0*/  UISETP.GE.U32.AND UP0, UPT, UR9, 0x2, UPT ;  /* 0x000000020900788c */ /* 0x002fe4000bf06070 */
[----:B0-----:R-:W-:-:S06]  /*01f0*/  ULEA UR4, UR5, UR4, 0x18 ;  /* 0x0000000405047291 */ /* 0x001fcc000f8ec0ff */
[----:B------:R-:W-:-:S05]  /*0200*/  LEA R3, R9, UR4, 0x2 ;  /* 0x0000000409037c11 */ /* 0x000fca000f8e10ff */
[----:B------:R0:W-:Y:S01]  /*0210*/  STS [R3], R6 ;  /* 0x0000000603007388 */ /* 0x0001e20000000800 */
[----:B------:R-:W-:Y:S06]  /*0220*/  BAR.SYNC.DEFER_BLOCKING 0x0 ;  /* 0x0000000000007b1d */ /* 0x000fec0000010000 */
[----:B------:R-:W-:Y:S05]  /*0230*/  BRA.U !UP0, `(.L_x_10) ;  /* 0x0000000108307547 */ /* 0x000fea000b800000 */
[----:B------:R-:W-:-:S07]  /*0240*/  IMAD.U32 R0, RZ, RZ, UR9 ;  /* 0x00000009ff007e24 */ /* 0x000fce000f8e00ff */
.L_x_11:
[----:B0-----:R-:W-:-:S04]  /*0250*/  SHF.R.U32.HI R6, RZ, 0x1, R0 ;  /* 0x00000001ff067819 */ /* 0x001fc80000011600 */
[----:B------:R-:W-:-:S13]  /*0260*/  ISETP.GE.U32.AND P1, PT, R9, R6, PT ;  /* 0x000000060900720c */ /* 0x000fda0003f26070 */
[----:B------:R-:W-:Y:S01]  /*0270*/  @!P1 LEA R2, R6, R3, 0x2 ;  /* 0x0000000306029211 */ /* 0x000fe200078e10ff */
[----:B------:R-:W-:Y:S05]  /*0280*/  @!P1 LDS R5, [R3] ;  /* 0x0000000003059984 */ /* 0x000fea0000000800 */
[----:B------:R-:W0:Y:S02]  /*0290*/  @!P1 LDS R2, [R2] ;  /* 0x0000000002029984 */ /* 0x000e240000000800 */
[----:B0-----:R-:W-:-:S05]  /*02a0*/  @!P1 FADD R4, R2, R5 ;  /* 0x0000000502049221 */ /* 0x001fca0000000000 */
[----:B------:R1:W-:Y:S01]  /*02b0*/  @!P1 STS [R3], R4 ;  /* 0x0000000403009388 */ /* 0x0003e20000000800 */
[----:B------:R-:W-:Y:S01]  /*02c0*/  BAR.SYNC.DEFER_BLOCKING 0x0 ;  /* 0x0000000000007b1d */ /* 0x000fe20000010000 */
[----:B------:R-:W-:Y:S01]  /*02d0*/  ISETP.GT.U32.AND P1, PT, R0, 0x3, PT ;  /* 0x000000030000780c */ /* 0x000fe20003f24070 */
[----:B------:R-:W-:-:S12]  /*02e0*/  IMAD.MOV.U32 R0, RZ, RZ, R6 ;  /* 0x000000ffff007224 */ /* 0x000fd800078e0006 */
[----:B-1----:R-:W-:Y:S05]  /*02f0*/  @P1 BRA `(.L_x_11) ;  /* 0xfffffffc00d41947 */ /* 0x002fea000383ffff */
.L_x_10:
[----:B------:R-:W-:Y:S05]  /*0300*/  @P0 EXIT ;  /* 0x000000000000094d */ /* 0x000fea0003800000 */
[----:B------:R-:W1:Y:S01]  /*0310*/  S2UR UR5, SR_CgaCtaId ;  /* 0x00000000000579c3 */ /* 0x000e620000008800 */
[----:B------:R-:W-:-:S07]  /*0320*/  UMOV UR4, 0x400 ;  /* 0x0000040000047882 */ /* 0x000fce0000000000 */
[----:B------:R-:W2:Y:S08]  /*0330*/  LDC R7, c[0x0][0x370] ;  /* 0x0000dc00ff077b82 */ /* 0x000eb00000000800 */
[----:B0-----:R-:W0:Y:S01]  /*0340*/  LDC.64 R2, c[0x0][0x388] ;  /* 0x0000e200ff027b82 */ /* 0x001e220000000a00 */
[----:B-1----:R-:W-:Y:S01]  /*0350*/  ULEA UR4, UR5, UR4, 0x18 ;  /* 0x0000000405047291 */ /* 0x002fe2000f8ec0ff */
[----:B--2---:R-:W-:-:S08]  /*0360*/  IMAD R7, R7, UR8, R8 ;  /* 0x0000000807077c24 */ /* 0x004fd0000f8e0208 */
[----:B------:R-:W1:Y:S01]  /*0370*/  LDS R5, [UR4] ;  /* 0x00000004ff057984 */ /* 0x000e620008000800 */
[----:B0-----:R-:W-:-:S05]  /*0380*/  IMAD.WIDE.U32 R2, R7, 0x4, R2 ;  /* 0x0000000407027825 */ /* 0x001fca00078e0002 */
[----:B-1----:R-:W-:Y:S01]  /*0390*/  STG.E desc[UR6][R2.64], R5 ;  /* 0x0000000502007986 */ /* 0x002fe2000c101906 */
[----:B------:R-:W-:Y:S05]  /*03a0*/  EXIT ;  /* 0x000000000000794d */ /* 0x000fea0003800000 */
.L_x_12:
        /* <DEDUP_REMOVED lines=13> */
.L_x_54:


//--------------------- .text._Z16sum_axis0_kernelPKfPfii --------------------------
	.section	.text._Z16sum_axis0_kernelPKfPfii,"ax",@progbits
	.align	128
        .global         _Z16sum_axis0_kernelPKfPfii
        .type           _Z16sum_axis0_kernelPKfPfii,@function
        .size           _Z16sum_axis0_kernelPKfPfii,(.L_x_55 - _Z16sum_axis0_kernelPKfPfii)
        .other          _Z16sum_axis0_kernelPKfPfii,@"STO_CUDA_ENTRY STV_DEFAULT"
_Z16sum_axis0_kernelPKfPfii:
.text._Z16sum_axis0_kernelPKfPfii:
[----:B------:R-:W-:Y:S01]  /*0000*/  LDC R1, c[0x0][0x37c] ;  /* 0x0000df00ff017b82 */ /* 0x000fe20000000800 */
[----:B------:R-:W0:Y:S07]  /*0010*/  S2R R3, SR_TID.X ;  /* 0x0000000000037919 */ /* 0x000e2e0000002100 */
[----:B------:R-:W0:Y:S08]  /*0020*/  S2UR UR4, SR_CTAID.X ;  /* 0x00000000000479c3 */ /* 0x000e300000002500 */
[----:B------:R-:W0:Y:S08]  /*0030*/  LDC R0, c[0x0][0x360] ;  /* 0x0000d800ff007b82 */ /* 0x000e300000000800 */
[----:B------:R-:W1:Y:S01]  /*0040*/  LDC R17, c[0x0][0x394] ;  /* 0x0000e500ff117b82 */ /* 0x000e620000000800 */
[----:B0-----:R-:W-:-:S05]  /*0050*/  IMAD R0, R0, UR4, R3 ;  /* 0x0000000400007c24 */ /* 0x001fca000f8e0203 */
[----:B-1----:R-:W-:-:S13]  /*0060*/  ISETP.GE.AND P0, PT, R0, R17, PT ;  /* 0x000000110000720c */ /* 0x002fda0003f06270 */
[----:B------:R-:W-:Y:S05]  /*0070*/  @P0 EXIT ;  /* 0x000000000000094d */ /* 0x000fea0003800000 */
[----:B------:R-:W0:Y:S01]  /*0080*/  LDCU UR5, c[0x0][0x390] ;  /* 0x00007200ff0577ac */ /* 0x000e220008000800 */
[----:B------:R-:W-:Y:S01]  /*0090*/  HFMA2 R16, -RZ, RZ, 0, 0 ;  /* 0x00000000ff107431 */ /* 0x000fe200000001ff */
[----:B------:R-:W1:Y:S01]  /*00a0*/  LDCU.64 UR8, c[0x0][0x358] ;  /* 0x00006b00ff0877ac */ /* 0x000e620008000a00 */
[----:B0-----:R-:W-:-:S09]  /*00b0*/  UISETP.GE.AND UP0, UPT, UR5, 0x1, UPT ;  /* 0x000000010500788c */ /* 0x001fd2000bf06270 */
[----:B-1----:R-:W-:Y:S05]  /*00c0*/  BRA.U !UP0, `(.L_x_13) ;  /* 0x0000000508f87547 */ /* 0x002fea000b800000 */
[----:B------:R-:W-:Y:S01]  /*00d0*/  UISETP.GE.U32.AND UP1, UPT, UR5, 0x10, UPT ;  /* 0x000000100500788c */ /* 0x000fe2000bf26070 */
[----:B------:R-:W-:Y:S01]  /*00e0*/  MOV R16, RZ ;  /* 0x000000ff00107202 */ /* 0x000fe20000000f00 */
[----:B------:R-:W-:Y:S01]  /*00f0*/  ULOP3.LUT UR6, UR5, 0xf, URZ, 0xc0, !UPT ;  /* 0x0000000f05067892 */ /* 0x000fe2000f8ec0ff */
[----:B------:R-:W-:-:S03]  /*0100*/  UMOV UR4, URZ ;  /* 0x000000ff00047c82 */ /* 0x000fc60008000000 */
[----:B------:R-:W-:-:S03]  /*0110*/  UISETP.NE.AND UP0, UPT, UR6, URZ, UPT ;  /* 0x000000ff0600728c */ /* 0x000fc6000bf05270 */
[----:B------:R-:W-:Y:S08]  /*0120*/  BRA.U !UP1, `(.L_x_14) ;  /* 0x0000000109e47547 */ /* 0x000ff0000b800000 */
[----:B------:R-:W-:Y:S01]  /*0130*/  ULOP3.LUT UR4, UR5, 0x7ffffff0, URZ, 0xc0, !UPT ;  /* 0x7ffffff005047892 */ /* 0x000fe2000f8ec0ff */
[----:B------:R-:W-:Y:S02]  /*0140*/  MOV R16, RZ ;  /* 0x000000ff00107202 */ /* 0x000fe40000000f00 */
[----:B------:R-:W-:Y:S01]  /*0150*/  MOV R18, R0 ;  /* 0x0000000000127202 */ /* 0x000fe20000000f00 */
[----:B------:R-:W-:-:S12]  /*0160*/  UIADD3 UR7, UPT, UPT, -UR4, URZ, URZ ;  /* 0x000000ff04077290 */ /* 0x000fd8000fffe1ff */
.L_x_15:
[----:B------:R-:W0:Y:S02]  /*0170*/  LDC.64 R4, c[0x0][0x380] ;  /* 0x0000e000ff047b82 */ /* 0x000e240000000a00 */
[----:B0-----:R-:W-:-:S05]  /*0180*/  IMAD.WIDE R4, R18, 0x4, R4 ;  /* 0x0000000412047825 */ /* 0x001fca00078e0204 */
[----:B------:R-:W2:Y:S01]  /*0190*/  LDG.E R25, desc[UR8][R4.64] ;  /* 0x0000000804197981 */ /* 0x000ea2000c1e1900 */
[----:B------:R-:W-:-:S05]  /*01a0*/  IMAD.WIDE R6, R17, 0x4, R4 ;  /* 0x0000000411067825 */ /* 0x000fca00078e0204 */
[----:B------:R0:W3:Y:S01]  /*01b0*/  LDG.E R23, desc[UR8][R6.64] ;  /* 0x0000000806177981 */ /* 0x0000e2000c1e1900 */
[----:B------:R-:W-:-:S05]  /*01c0*/  IMAD.WIDE R8, R17, 0x4, R6 ;  /* 0x0000000411087825 */ /* 0x000fca00078e0206 */
[----:B------:R1:W4:Y:S01]  /*01d0*/  LDG.E R22, desc[UR8][R8.64] ;  /* 0x0000000808167981 */ /* 0x000322000c1e1900 */
[----:B------:R-:W-:-:S05]  /*01e0*/  IMAD.WIDE R12, R17, 0x4, R8 ;  /* 0x00000004110c7825 */ /* 0x000fca00078e0208 */
[----:B------:R-:W5:Y:S01]  /*01f0*/  LDG.E R21, desc[UR8][R12.64] ;  /* 0x000000080c157981 */ /* 0x000f62000c1e1900 */
[----:B------:R-:W-:-:S05]  /*0200*/  IMAD.WIDE R14, R17, 0x4, R12 ;  /* 0x00000004110e7825 */ /* 0x000fca00078e020c */
[----:B------:R-:W5:Y:S01]  /*0210*/  LDG.E R20, desc[UR8][R14.64] ;  /* 0x000000080e147981 */ /* 0x000f62000c1e1900 */
[----:B------:R-:W-:-:S05]  /*0220*/  IMAD.WIDE R2, R17, 0x4, R14 ;  /* 0x0000000411027825 */ /* 0x000fca00078e020e */
[----:B------:R1:W5:Y:S01]  /*0230*/  LDG.E R19, desc[UR8][R2.64] ;  /* 0x0000000802137981 */ /* 0x000362000c1e1900 */
[----:B------:R-:W-:-:S05]  /*0240*/  IMAD.WIDE R26, R17, 0x4, R2 ;  /* 0x00000004111a7825 */ /* 0x000fca00078e0202 */
[----:B------:R1:W5:Y:S01]  /*0250*/  LDG.E R24, desc[UR8][R26.64] ;  /* 0x000000081a187981 */ /* 0x000362000c1e1900 */
[----:B------:R-:W-:-:S05]  /*0260*/  IMAD.WIDE R10, R17, 0x4, R26 ;  /* 0x00000004110a7825 */ /* 0x000fca00078e021a */
[----:B------:R1:W5:Y:S01]  /*0270*/  LDG.E R28, desc[UR8][R10.64] ;  /* 0x000000080a1c7981 */ /* 0x000362000c1e1900 */
[----:B0-----:R-:W-:-:S04]  /*0280*/  IMAD.WIDE R6, R17, 0x4, R10 ;  /* 0x0000000411067825 */ /* 0x001fc800078e020a */
[C---:B-1----:R-:W-:Y:S02]  /*0290*/  IMAD.WIDE R8, R17.reuse, 0x4, R6 ;  /* 0x0000000411087825 */ /* 0x042fe400078e0206 */
[----:B------:R-:W5:Y:S02]  /*02a0*/  LDG.E R6, desc[UR8][R6.64] ;  /* 0x0000000806067981 */ /* 0x000f64000c1e1900 */
[C---:B------:R-:W-:Y:S02]  /*02b0*/  IMAD.WIDE R2, R17.reuse, 0x4, R8 ;  /* 0x0000000411027825 */ /* 0x040fe400078e0208 */
[----:B------:R-:W5:Y:S02]  /*02c0*/  LDG.E R8, desc[UR8][R8.64] ;  /* 0x0000000808087981 */ /* 0x000f64000c1e1900 */
[C---:B------:R-:W-:Y:S02]  /*02d0*/  IMAD.WIDE R4, R17.reuse, 0x4, R2 ;  /* 0x0000000411047825 */ /* 0x040fe400078e0202 */
[----:B------:R-:W5:Y:S02]  /*02e0*/  LDG.E R29, desc[UR8][R2.64] ;  /* 0x00000008021d7981 */ /* 0x000f64000c1e1900 */
[----:B------:R-:W-:-:S02]  /*02f0*/  IMAD.WIDE R12, R17, 0x4, R4 ;  /* 0x00000004110c7825 */ /* 0x000fc400078e0204 */
[----:B------:R-:W5:Y:S02]  /*0300*/  LDG.E R4, desc[UR8][R4.64] ;  /* 0x0000000804047981 */ /* 0x000f64000c1e1900 */
[C---:B------:R-:W-:Y:S02]  /*0310*/  IMAD.WIDE R14, R17.reuse, 0x4, R12 ;  /* 0x00000004110e7825 */ /* 0x040fe400078e020c */
[----:B------:R-:W5:Y:S02]  /*0320*/  LDG.E R12, desc[UR8][R12.64] ;  /* 0x000000080c0c7981 */ /* 0x000f64000c1e1900 */
[C---:B------:R-:W-:Y:S02]  /*0330*/  IMAD.WIDE R26, R17.reuse, 0x4, R14 ;  /* 0x00000004111a7825 */ /* 0x040fe400078e020e */
[----:B------:R-:W5:Y:S02]  /*0340*/  LDG.E R14, desc[UR8][R14.64] ;  /* 0x000000080e0e7981 */ /* 0x000f64000c1e1900 */
[----:B------:R-:W-:-:S02]  /*0350*/  IMAD.WIDE R10, R17, 0x4, R26 ;  /* 0x00000004110a7825 */ /* 0x000fc400078e021a */
[----:B------:R-:W5:Y:S04]  /*0360*/  LDG.E R26, desc[UR8][R26.64] ;  /* 0x000000081a1a7981 */ /* 0x000f68000c1e1900 */
[----:B------:R-:W5:Y:S01]  /*0370*/  LDG.E R10, desc[UR8][R10.64] ;  /* 0x000000080a0a7981 */ /* 0x000f62000c1e1900 */
[----:B------:R-:W-:-:S04]  /*0380*/  UIADD3 UR7, UPT, UPT, UR7, 0x10, URZ ;  /* 0x0000001007077890 */ /* 0x000fc8000fffe0ff */
[----:B------:R-:W-:Y:S01]  /*0390*/  UISETP.NE.AND UP1, UPT, UR7, URZ, UPT ;  /* 0x000000ff0700728c */ /* 0x000fe2000bf25270 */
[----:B------:R-:W-:Y:S01]  /*03a0*/  LEA R18, R17, R18, 0x4 ;  /* 0x0000001211127211 */ /* 0x000fe200078e20ff */
        /* <DEDUP_REMOVED lines=17> */
.L_x_14:
[----:B------:R-:W-:Y:S05]  /*04c0*/  BRA.U !UP0, `(.L_x_13) ;  /* 0x0000000108f87547 */ /* 0x000fea000b800000 */
[----:B------:R-:W-:Y:S02]  /*04d0*/  UISETP.GE.U32.AND UP0, UPT, UR6, 0x8, UPT ;  /* 0x000000080600788c */ /* 0x000fe4000bf06070 */
[----:B------:R-:W-:-:S04]  /*04e0*/  ULOP3.LUT UR7, UR5, 0x7, URZ, 0xc0, !UPT ;  /* 0x0000000705077892 */ /* 0x000fc8000f8ec0ff */
[----:B------:R-:W-:-:S03]  /*04f0*/  UISETP.NE.AND UP1, UPT, UR7, URZ, UPT ;  /* 0x000000ff0700728c */ /* 0x000fc6000bf25270 */
[----:B------:R-:W-:Y:S08]  /*0500*/  BRA.U !UP0, `(.L_x_16) ;  /* 0x00000001086c7547 */ /* 0x000ff0000b800000 */
[----:B------:R-:W0:Y:S01]  /*0510*/  LDC.64 R2, c[0x0][0x380] ;  /* 0x0000e000ff027b82 */ /* 0x000e220000000a00 */
[----:B------:R-:W-:-:S04]  /*0520*/  IMAD R5, R17, UR4, R0 ;  /* 0x0000000411057c24 */ /* 0x000fc8000f8e0200 */
[----:B0-----:R-:W-:-:S04]  /*0530*/  IMAD.WIDE R2, R5, 0x4, R2 ;  /* 0x0000000405027825 */ /* 0x001fc800078e0202 */
[C---:B------:R-:W-:Y:S02]  /*0540*/  IMAD.WIDE R4, R17.reuse, 0x4, R2 ;  /* 0x0000000411047825 */ /* 0x040fe400078e0202 */
[----:B------:R-:W2:Y:S02]  /*0550*/  LDG.E R3, desc[UR8][R2.64] ;  /* 0x0000000802037981 */ /* 0x000ea4000c1e1900 */
[C---:B------:R-:W-:Y:S02]  /*0560*/  IMAD.WIDE R6, R17.reuse, 0x4, R4 ;  /* 0x0000000411067825 */ /* 0x040fe400078e0204 */
[----:B------:R-:W3:Y:S02]  /*0570*/  LDG.E R4, desc[UR8][R4.64] ;  /* 0x0000000804047981 */ /* 0x000ee4000c1e1900 */
[C---:B------:R-:W-:Y:S02]  /*0580*/  IMAD.WIDE R8, R17.reuse, 0x4, R6 ;  /* 0x0000000411087825 */ /* 0x040fe400078e0206 */
[----:B------:R-:W4:Y:S02]  /*0590*/  LDG.E R6, desc[UR8][R6.64] ;  /* 0x0000000806067981 */ /* 0x000f24000c1e1900 */
        /* <DEDUP_REMOVED lines=18> */
.L_x_16:
        /* <DEDUP_REMOVED lines=12> */
[----:B------:R-:W-:Y:S02]  /*0780*/  IMAD.WIDE R8, R17, 0x4, R6 ;  /* 0x0000000411087825 */ /* 0x000fe400078e0206 */
[----:B------:R-:W4:Y:S04]  /*0790*/  LDG.E R7, desc[UR8][R6.64] ;  /* 0x0000000806077981 */ /* 0x000f28000c1e1900 */
[----:B------:R-:W5:Y:S01]  /*07a0*/  LDG.E R9, desc[UR8][R8.64] ;  /* 0x0000000808097981 */ /* 0x000f62000c1e1900 */
[----:B------:R-:W-:Y:S01]  /*07b0*/  UIADD3 UR4, UPT, UPT, UR4, 0x4, URZ ;  /* 0x0000000404047890 */ /* 0x000fe2000fffe0ff */
[----:B--2---:R-:W-:-:S04]  /*07c0*/  FADD R16, R16, R3 ;  /* 0x0000000310107221 */ /* 0x004fc80000000000 */
[----:B---3--:R-:W-:-:S04]  /*07d0*/  FADD R16, R16, R5 ;  /* 0x0000000510107221 */ /* 0x008fc80000000000 */
[----:B----4-:R-:W-:-:S04]  /*07e0*/  FADD R16, R16, R7 ;  /* 0x0000000710107221 */ /* 0x010fc80000000000 */
[----:B-----5:R-:W-:-:S07]  /*07f0*/  FADD R16, R16, R9 ;  /* 0x0000000910107221 */ /* 0x020fce0000000000 */
.L_x_17:
[----:B------:R-:W-:Y:S05]  /*0800*/  BRA.U !UP1, `(.L_x_13) ;  /* 0x0000000109287547 */ /* 0x000fea000b800000 */
[----:B------:R-:W0:Y:S01]  /*0810*/  LDC.64 R4, c[0x0][0x380] ;  /* 0x0000e000ff047b82 */ /* 0x000e220000000a00 */
[----:B------:R-:W-:Y:S01]  /*0820*/  IMAD R6, R17, UR4, R0 ;  /* 0x0000000411067c24 */ /* 0x000fe2000f8e0200 */
[----:B------:R-:W-:-:S12]  /*0830*/  UIADD3 UR5, UPT, UPT, -UR5, URZ, URZ ;  /* 0x000000ff05057290 */ /* 0x000fd8000fffe1ff */
.L_x_18:
[----:B0-----:R-:W-:-:S06]  /*0840*/  IMAD.WIDE R2, R6, 0x4, R4 ;  /* 0x0000000406027825 */ /* 0x001fcc00078e0204 */
[----:B------:R-:W2:Y:S01]  /*0850*/  LDG.E R3, desc[UR8][R2.64] ;  /* 0x0000000802037981 */ /* 0x000ea2000c1e1900 */
[----:B------:R-:W-:Y:S01]  /*0860*/  UIADD3 UR5, UPT, UPT, UR5, 0x1, URZ ;  /* 0x0000000105057890 */ /* 0x000fe2000fffe0ff */
[----:B------:R-:W-:-:S03]  /*0870*/  IADD3 R6, PT, PT, R6, R17, RZ ;  /* 0x0000001106067210 */ /* 0x000fc60007ffe0ff */
[----:B------:R-:W-:Y:S01]  /*0880*/  UISETP.NE.AND UP0, UPT, UR5, URZ, UPT ;  /* 0x000000ff0500728c */ /* 0x000fe2000bf05270 */
[----:B--2---:R-:W-:-:S08]  /*0890*/  FADD R16, R3, R16 ;  /* 0x0000001003107221 */ /* 0x004fd00000000000 */
[----:B------:R-:W-:Y:S05]  /*08a0*/  BRA.U UP0, `(.L_x_18) ;  /* 0xfffffffd00e47547 */ /* 0x000fea000b83ffff */
.L_x_13:
[----:B------:R-:W0:Y:S02]  /*08b0*/  LDC.64 R2, c[0x0][0x388] ;  /* 0x0000e200ff027b82 */ /* 0x000e240000000a00 */
[----:B0-----:R-:W-:-:S05]  /*08c0*/  IMAD.WIDE R2, R0, 0x4, R2 ;  /* 0x0000000400027825 */ /* 0x001fca00078e0202 */
[----:B------:R-:W-:Y:S01]  /*08d0*/  STG.E desc[UR8][R2.64], R16 ;  /* 0x0000001002007986 */ /* 0x000fe2000c101908 */
[----:B------:R-:W-:Y:S05]  /*08e0*/  EXIT ;  /* 0x000000000000794d */ /* 0x000fea0003800000 */
.L_x_19:
        /* <DEDUP_REMOVED lines=9> */
.L_x_55:


//--------------------- .text._Z17reduce_sum_kernelPKfPfi --------------------------
	.section	.text._Z17reduce_sum_kernelPKfPfi,"ax",@progbits
	.align	128
        .global         _Z17reduce_sum_kernelPKfPfi
        .type           _Z17reduce_sum_kernelPKfPfi,@function
        .size           _Z17reduce_sum_kernelPKfPfi,(.L_x_56 - _Z17reduce_sum_kernelPKfPfi)
        .other          _Z17reduce_sum_kernelPKfPfi,@"STO_CUDA_ENTRY STV_DEFAULT"
_Z17reduce_sum_kernelPKfPfi:
.text._Z17reduce_sum_kernelPKfPfi:
[----:B------:R-:W-:Y:S01]  /*0000*/  LDC R1, c[0x0][0x37c] ;  /* 0x0000df00ff017b82 */ /* 0x000fe20000000800 */
[----:B------:R-:W0:Y:S01]  /*0010*/  S2R R6, SR_TID.X ;  /* 0x0000000000067919 */ /* 0x000e220000002100 */
[----:B------:R-:W0:Y:S01]  /*0020*/  LDCU UR8, c[0x0][0x360] ;  /* 0x00006c00ff0877ac */ /* 0x000e220008000800 */
[----:B------:R-:W-:Y:S01]  /*0030*/  IMAD.MOV.U32 R4, RZ, RZ, RZ ;  /* 0x000000ffff047224 */ /* 0x000fe200078e00ff */
[----:B------:R-:W0:Y:S01]  /*0040*/  S2R R7, SR_CTAID.X ;  /* 0x0000000000077919 */ /* 0x000e220000002500 */
[----:B------:R-:W1:Y:S01]  /*0050*/  LDCU UR4, c[0x0][0x390] ;  /* 0x00007200ff0477ac */ /* 0x000e620008000800 */
[----:B------:R-:W2:Y:S01]  /*0060*/  LDCU.64 UR6, c[0x0][0x358] ;  /* 0x00006b00ff0677ac */ /* 0x000ea20008000a00 */
[----:B0-----:R-:W-:-:S05]  /*0070*/  IMAD R5, R7, UR8, R6 ;  /* 0x0000000807057c24 */ /* 0x001fca000f8e0206 */
[----:B-1----:R-:W-:-:S13]  /*0080*/  ISETP.GE.U32.AND P0, PT, R5, UR4, PT ;  /* 0x0000000405007c0c */ /* 0x002fda000bf06070 */
[----:B------:R-:W0:Y:S02]  /*0090*/  @!P0 LDC.64 R2, c[0x0][0x380] ;  /* 0x0000e000ff028b82 */ /* 0x000e240000000a00 */
[----:B0-----:R-:W-:-:S05]  /*00a0*/  @!P0 IMAD.WIDE.U32 R2, R5, 0x4, R2 ;  /* 0x0000000405028825 */ /* 0x001fca00078e0002 */
[----:B--2---:R-:W2:Y:S01]  /*00b0*/  @!P0 LDG.E R4, desc[UR6][R2.64] ;  /* 0x0000000602048981 */ /* 0x004ea2000c1e1900 */
[----:B------:R-:W0:Y:S01]  /*00c0*/  S2UR UR5, SR_CgaCtaId ;  /* 0x00000000000579c3 */ /* 0x000e220000008800 */
[----:B------:R-:W-:Y:S01]  /*00d0*/  IMAD.U32 R0, RZ, RZ, UR8 ;  /* 0x00000008ff007e24 */ /* 0x000fe2000f8e00ff */
[----:B------:R-:W-:Y:S01]  /*00e0*/  UMOV UR4, 0x400 ;  /* 0x0000040000047882 */ /* 0x000fe20000000000 */
[----:B------:R-:W-:-:S03]  /*00f0*/  ISETP.NE.AND P0, PT, R6, RZ, PT ;  /* 0x000000ff0600720c */ /* 0x000fc60003f05270 */
[----:B------:R-:W-:Y:S01]  /*0100*/  ISETP.GE.U32.AND P1, PT, R0, 0x2, PT ;  /* 0x000000020000780c */ /* 0x000fe20003f26070 */
[----:B0-----:R-:W-:-:S06]  /*0110*/  ULEA UR4, UR5, UR4, 0x18 ;  /* 0x0000000405047291 */ /* 0x001fcc000f8ec0ff */
[----:B------:R-:W-:-:S05]  /*0120*/  LEA R5, R6, UR4, 0x2 ;  /* 0x0000000406057c11 */ /* 0x000fca000f8e10ff */
[----:B--2---:R0:W-:Y:S01]  /*0130*/  STS [R5], R4 ;  /* 0x0000000405007388 */ /* 0x0041e20000000800 */
[----:B------:R-:W-:Y:S06]  /*0140*/  BAR.SYNC.DEFER_BLOCKING 0x0 ;  /* 0x0000000000007b1d */ /* 0x000fec0000010000 */
[----:B------:R-:W-:Y:S05]  /*0150*/  @!P1 BRA `(.L_x_20) ;  /* 0x00000000002c9947 */ /* 0x000fea0003800000 */
.L_x_21:
[----:B------:R-:W-:-:S04]  /*0160*/  SHF.R.U32.HI R8, RZ, 0x1, R0 ;  /* 0x00000001ff087819 */ /* 0x000fc80000011600 */
        /* <DEDUP_REMOVED lines=10> */
.L_x_20:
[----:B------:R-:W-:Y:S05]  /*0210*/  @P0 EXIT ;  /* 0x000000000000094d */ /* 0x000fea0003800000 */
[----:B------:R-:W1:Y:S01]  /*0220*/  S2UR UR5, SR_CgaCtaId ;  /* 0x00000000000579c3 */ /* 0x000e620000008800 */
[----:B------:R-:W-:-:S07]  /*0230*/  UMOV UR4, 0x400 ;  /* 0x0000040000047882 */ /* 0x000fce0000000000 */
[----:B------:R-:W2:Y:S01]  /*0240*/  LDC.64 R2, c[0x0][0x388] ;  /* 0x0000e200ff027b82 */ /* 0x000ea20000000a00 */
[----:B-1----:R-:W-:Y:S01]  /*0250*/  ULEA UR4, UR5, UR4, 0x18 ;  /* 0x0000000405047291 */ /* 0x002fe2000f8ec0ff */
[----:B--2---:R-:W-:-:S08]  /*0260*/  IMAD.WIDE.U32 R2, R7, 0x4, R2 ;  /* 0x0000000407027825 */ /* 0x004fd000078e0002 */
[----:B0-----:R-:W0:Y:S04]  /*0270*/  LDS R5, [UR4] ;  /* 0x00000004ff057984 */ /* 0x001e280008000800 */
[----:B0-----:R-:W-:Y:S01]  /*0280*/  STG.E desc[UR6][R2.64], R5 ;  /* 0x0000000502007986 */ /* 0x001fe2000c101906 */
[----:B------:R-:W-:Y:S05]  /*0290*/  EXIT ;  /* 0x000000000000794d */ /* 0x000fea0003800000 */
.L_x_22:
        /* <DEDUP_REMOVED lines=14> */
.L_x_56:


//--------------------- .text._Z23power_local_grad_kernelPKfPffi --------------------------
	.section	.text._Z23power_local_grad_kernelPKfPffi,"ax",@progbits
	.align	128
        .global         _Z23power_local_grad_kernelPKfPffi
        .type           _Z23power_local_grad_kernelPKfPffi,@function
        .size           _Z23power_local_grad_kernelPKfPffi,(.L_x_57 - _Z23power_local_grad_kernelPKfPffi)
        .other          _Z23power_local_grad_kernelPKfPffi,@"STO_CUDA_ENTRY STV_DEFAULT"
_Z23power_local_grad_kernelPKfPffi:
.text._Z23power_local_grad_kernelPKfPffi:
[----:B------:R-:W-:Y:S01]  /*0000*/  LDC R1, c[0x0][0x37c] ;  /* 0x0000df00ff017b82 */ /* 0x000fe20000000800 */
[----:B------:R-:W0:Y:S07]  /*0010*/  S2R R0, SR_TID.X ;  /* 0x0000000000007919 */ /* 0x000e2e0000002100 */
[----:B------:R-:W0:Y:S01]  /*0020*/  S2UR UR4, SR_CTAID.X ;  /* 0x00000000000479c3 */ /* 0x000e220000002500 */
[----:B------:R-:W1:Y:S07]  /*0030*/  LDCU UR5, c[0x0][0x394] ;  /* 0x00007280ff0577ac */ /* 0x000e6e0008000800 */
[----:B------:R-:W0:Y:S02]  /*0040*/  LDC R3, c[0x0][0x360] ;  /* 0x0000d800ff037b82 */ /* 0x000e240000000800 */
[----:B0-----:R-:W-:-:S05]  /*0050*/  IMAD R0, R3, UR4, R0 ;  /* 0x0000000403007c24 */ /* 0x001fca000f8e0200 */
[----:B-1----:R-:W-:-:S13]  /*0060*/  ISETP.GE.AND P0, PT, R0, UR5, PT ;  /* 0x0000000500007c0c */ /* 0x002fda000bf06270 */
[----:B------:R-:W-:Y:S05]  /*0070*/  @P0 EXIT ;  /* 0x000000000000094d */ /* 0x000fea0003800000 */
[----:B------:R-:W0:Y:S01]  /*0080*/  LDC.64 R2, c[0x0][0x380] ;  /* 0x0000e000ff027b82 */ /* 0x000e220000000a00 */
[----:B------:R-:W1:Y:S01]  /*0090*/  LDCU.64 UR4, c[0x0][0x358] ;  /* 0x00006b00ff0477ac */ /* 0x000e620008000a00 */
[----:B0-----:R-:W-:-:S06]  /*00a0*/  IMAD.WIDE R2, R0, 0x4, R2 ;  /* 0x0000000400027825 */ /* 0x001fcc00078e0202 */
[----:B-1----:R-:W2:Y:S01]  /*00b0*/  LDG.E R2, desc[UR4][R2.64] ;  /* 0x0000000402027981 */ /* 0x002ea2000c1e1900 */
[----:B------:R-:W-:Y:S01]  /*00c0*/  HFMA2 R13, -RZ, RZ, 0.771484375, 0.21533203125 ;  /* 0x3a2c32e4ff0d7431 */ /* 0x000fe200000001ff */
[----:B------:R-:W-:Y:S01]  /*00d0*/  BSSY.RECONVERGENT B0, `(.L_x_23) ;  /* 0x000005b000007945 */ /* 0x000fe20003800200 */
[C---:B--2---:R-:W-:Y:S01]  /*00e0*/  FMUL R5, |R2|.reuse, 16777216 ;  /* 0x4b80000002057820 */ /* 0x044fe20000400200 */
[----:B------:R-:W-:-:S04]  /*00f0*/  FSETP.GEU.AND P0, PT, |R2|, 1.175494350822287508e-38, PT ;  /* 0x008000000200780b */ /* 0x000fc80003f0e200 */
[----:B------:R-:W-:Y:S02]  /*0100*/  FSEL R5, R5, |R2|, !P0 ;  /* 0x4000000205057208 */ /* 0x000fe40004000000 */
[----:B------:R-:W-:Y:S02]  /*0110*/  FSEL R3, RZ, -24, P0 ;  /* 0xc1c00000ff037808 */ /* 0x000fe40000000000 */
[----:B------:R-:W-:-:S04]  /*0120*/  IADD3 R4, PT, PT, R5, -0x3f3504f3, RZ ;  /* 0xc0cafb0d05047810 */ /* 0x000fc80007ffe0ff */
[----:B------:R-:W-:-:S04]  /*0130*/  LOP3.LUT R4, R4, 0xff800000, RZ, 0xc0, !PT ;  /* 0xff80000004047812 */ /* 0x000fc800078ec0ff */
[-C--:B------:R-:W-:Y:S02]  /*0140*/  IADD3 R5, PT, PT, R5, -R4.reuse, RZ ;  /* 0x8000000405057210 */ /* 0x080fe40007ffe0ff */
[----:B------:R-:W-:-:S03]  /*0150*/  I2FP.F32.S32 R4, R4 ;  /* 0x0000000400047245 */ /* 0x000fc60000201400 */
[C---:B------:R-:W-:Y:S01]  /*0160*/  FADD R6, R5.reuse, 1 ;  /* 0x3f80000005067421 */ /* 0x040fe20000000000 */
[----:B------:R-:W-:Y:S01]  /*0170*/  FADD R5, R5, -1 ;  /* 0xbf80000005057421 */ /* 0x000fe20000000000 */
[----:B------:R-:W-:Y:S02]  /*0180*/  FFMA R4, R4, 1.1920928955078125e-07, R3 ;  /* 0x3400000004047823 */ /* 0x000fe40000000003 */
[----:B------:R-:W0:Y:S01]  /*0190*/  LDC R3, c[0x0][0x390] ;  /* 0x0000e400ff037b82 */ /* 0x000e220000000800 */
[----:B------:R-:W-:Y:S01]  /*01a0*/  FADD R7, R5, R5 ;  /* 0x0000000505077221 */ /* 0x000fe20000000000 */
[----:B------:R-:W1:Y:S03]  /*01b0*/  MUFU.RCP R6, R6 ;  /* 0x0000000600067308 */ /* 0x000e660000001000 */
[----:B-1----:R-:W-:-:S04]  /*01c0*/  FMUL R7, R6, R7 ;  /* 0x0000000706077220 */ /* 0x002fc80000400000 */
[----:B------:R-:W-:Y:S01]  /*01d0*/  FADD R9, R5, -R7 ;  /* 0x8000000705097221 */ /* 0x000fe20000000000 */
[C---:B------:R-:W-:Y:S01]  /*01e0*/  FMUL R8, R7.reuse, R7 ;  /* 0x0000000707087220 */ /* 0x040fe20000400000 */
[----:B------:R-:W-:Y:S02]  /*01f0*/  FFMA R11, R7, 1.4426950216293334961, R4 ;  /* 0x3fb8aa3b070b7823 */ /* 0x000fe40000000004 */
[----:B------:R-:W-:Y:S01]  /*0200*/  FADD R10, R9, R9 ;  /* 0x00000009090a7221 */ /* 0x000fe20000000000 */
[----:B------:R-:W-:Y:S01]  /*0210*/  FFMA R9, R8, R13, 0.0032181653659790754318 ;  /* 0x3b52e7db08097423 */ /* 0x000fe2000000000d */
[----:B------:R-:W-:Y:S02]  /*0220*/  FADD R4, R4, -R11 ;  /* 0x8000000b04047221 */ /* 0x000fe40000000000 */
[----:B------:R-:W-:Y:S01]  /*0230*/  FFMA R5, R5, -R7, R10 ;  /* 0x8000000705057223 */ /* 0x000fe2000000000a */
[----:B------:R-:W-:Y:S01]  /*0240*/  FFMA R9, R8, R9, 0.018033718690276145935 ;  /* 0x3c93bb7308097423 */ /* 0x000fe20000000009 */
[----:B------:R-:W-:-:S02]  /*0250*/  FFMA R4, R7, 1.4426950216293334961, R4 ;  /* 0x3fb8aa3b07047823 */ /* 0x000fc40000000004 */
[----:B------:R-:W-:Y:S01]  /*0260*/  FMUL R5, R6, R5 ;  /* 0x0000000506057220 */ /* 0x000fe20000400000 */
[----:B------:R-:W-:-:S03]  /*0270*/  FFMA R9, R8, R9, 0.12022458761930465698 ;  /* 0x3df6384f08097423 */ /* 0x000fc60000000009 */
[----:B------:R-:W-:Y:S01]  /*0280*/  FFMA R4, R5, 1.4426950216293334961, R4 ;  /* 0x3fb8aa3b05047823 */ /* 0x000fe20000000004 */
[----:B------:R-:W-:-:S03]  /*0290*/  FMUL R8, R8, R9 ;  /* 0x0000000908087220 */ /* 0x000fc60000400000 */
[----:B------:R-:W-:Y:S01]  /*02a0*/  FFMA R4, R7, 1.9251366722983220825e-08, R4 ;  /* 0x32a55e3407047823 */ /* 0x000fe20000000004 */
[----:B------:R-:W-:-:S04]  /*02b0*/  FMUL R6, R8, 3 ;  /* 0x4040000008067820 */ /* 0x000fc80000400000 */
[----:B------:R-:W-:-:S04]  /*02c0*/  FFMA R5, R5, R6, R4 ;  /* 0x0000000605057223 */ /* 0x000fc80000000004 */
[----:B------:R-:W-:Y:S01]  /*02d0*/  FFMA R8, R7, R8, R5 ;  /* 0x0000000807087223 */ /* 0x000fe20000000005 */
[----:B0-----:R-:W-:-:S03]  /*02e0*/  FADD R5, R3, -1 ;  /* 0xbf80000003057421 */ /* 0x001fc60000000000 */
[----:B------:R-:W-:-:S04]  /*02f0*/  FADD R4, R11, R8 ;  /* 0x000000080b047221 */ /* 0x000fc80000000000 */
[----:B------:R-:W-:Y:S01]  /*0300*/  FMUL R6, R5, R4 ;  /* 0x0000000405067220 */ /* 0x000fe20000400000 */
[----:B------:R-:W-:-:S03]  /*0310*/  FADD R11, -R11, R4 ;  /* 0x000000040b0b7221 */ /* 0x000fc60000000100 */
[----:B------:R-:W0:Y:S01]  /*0320*/  FRND R9, R6 ;  /* 0x0000000600097307 */ /* 0x000e220000201000 */
[----:B------:R-:W-:Y:S01]  /*0330*/  FADD R8, R8, -R11 ;  /* 0x8000000b08087221 */ /* 0x000fe20000000000 */
[C---:B------:R-:W-:Y:S01]  /*0340*/  FFMA R7, R5.reuse, R4, -R6 ;  /* 0x0000000405077223 */ /* 0x040fe20000000806 */
[----:B------:R-:W-:Y:S02]  /*0350*/  MOV R11, 0x391fcb8e ;  /* 0x391fcb8e000b7802 */ /* 0x000fe40000000f00 */
[C---:B------:R-:W-:Y:S01]  /*0360*/  FSETP.GT.AND P1, PT, |R6|.reuse, 152, PT ;  /* 0x431800000600780b */ /* 0x040fe20003f24200 */
[----:B------:R-:W-:Y:S01]  /*0370*/  FFMA R7, R5, R8, R7 ;  /* 0x0000000805077223 */ /* 0x000fe20000000007 */
[C---:B------:R-:W-:Y:S01]  /*0380*/  FSETP.GEU.AND P2, PT, R6.reuse, RZ, PT ;  /* 0x000000ff0600720b */ /* 0x040fe20003f4e000 */
[----:B------:R1:W2:Y:S01]  /*0390*/  F2I.NTZ R8, R6 ;  /* 0x0000000600087305 */ /* 0x0002a20000203100 */
[----:B0-----:R-:W-:Y:S01]  /*03a0*/  FADD R4, R6, -R9 ;  /* 0x8000000906047221 */ /* 0x001fe20000000000 */
[----:B------:R-:W-:Y:S01]  /*03b0*/  FSETP.GT.AND P0, PT, R9, RZ, PT ;  /* 0x000000ff0900720b */ /* 0x000fe20003f04000 */
[----:B-1----:R-:W-:-:S02]  /*03c0*/  HFMA2 R6, -RZ, RZ, 1.875, 0 ;  /* 0x3f800000ff067431 */ /* 0x002fc400000001ff */
[----:B------:R-:W-:Y:S01]  /*03d0*/  FADD R4, R7, R4 ;  /* 0x0000000407047221 */ /* 0x000fe20000000000 */
[----:B------:R-:W-:Y:S02]  /*03e0*/  SEL R9, RZ, 0x83000000, P0 ;  /* 0x83000000ff097807 */ /* 0x000fe40000000000 */
[----:B------:R-:W-:Y:S01]  /*03f0*/  FSETP.NEU.AND P0, PT, R2, 1, PT ;  /* 0x3f8000000200780b */ /* 0x000fe20003f0d000 */
[C---:B------:R-:W-:Y:S01]  /*0400*/  FFMA R7, R4.reuse, R11, 0.0013391353422775864601 ;  /* 0x3aaf85ed04077423 */ /* 0x040fe2000000000b */
[----:B------:R-:W-:Y:S02]  /*0410*/  IADD3 R10, PT, PT, R9, 0x7f000000, RZ ;  /* 0x7f000000090a7810 */ /* 0x000fe40007ffe0ff */
[----:B------:R-:W-:Y:S01]  /*0420*/  FSETP.EQ.OR P0, PT, R5, RZ, !P0 ;  /* 0x000000ff0500720b */ /* 0x000fe20004702400 */
[----:B------:R-:W-:Y:S01]  /*0430*/  FFMA R7, R4, R7, 0.0096188392490148544312 ;  /* 0x3c1d985604077423 */ /* 0x000fe20000000007 */
[----:B--2---:R-:W-:-:S03]  /*0440*/  LEA R8, R8, -R9, 0x17 ;  /* 0x8000000908087211 */ /* 0x004fc600078eb8ff */
[----:B------:R-:W-:-:S04]  /*0450*/  FFMA R7, R4, R7, 0.055503588169813156128 ;  /* 0x3d6357bb04077423 */ /* 0x000fc80000000007 */
[----:B------:R-:W-:-:S04]  /*0460*/  FFMA R7, R4, R7, 0.24022644758224487305 ;  /* 0x3e75fdec04077423 */ /* 0x000fc80000000007 */
[----:B------:R-:W-:-:S04]  /*0470*/  FFMA R7, R4, R7, 0.69314718246459960938 ;  /* 0x3f31721804077423 */ /* 0x000fc80000000007 */
[----:B------:R-:W-:-:S04]  /*0480*/  FFMA R7, R4, R7, 1 ;  /* 0x3f80000004077423 */ /* 0x000fc80000000007 */
[----:B------:R-:W-:-:S04]  /*0490*/  FMUL R7, R7, R10 ;  /* 0x0000000a07077220 */ /* 0x000fc80000400000 */
[----:B------:R-:W-:Y:S01]  /*04a0*/  FMUL R7, R7, R8 ;  /* 0x0000000807077220 */ /* 0x000fe20000400000 */
[----:B------:R-:W-:Y:S01]  /*04b0*/  @P1 FSEL R7, RZ, +INF , !P2 ;  /* 0x7f800000ff071808 */ /* 0x000fe20005000000 */
[----:B------:R-:W-:Y:S06]  /*04c0*/  @P0 BRA `(.L_x_24) ;  /* 0x00000000006c0947 */ /* 0x000fec0003800000 */
[----:B------:R-:W-:-:S04]  /*04d0*/  FSETP.NAN.AND P0, PT, |R5|, |R5|, PT ;  /* 0x400000050500720b */ /* 0x000fc80003f08200 */
[----:B------:R-:W-:-:S13]  /*04e0*/  FSETP.NUM.AND P0, PT, |R2|, |R2|, !P0 ;  /* 0x400000020200720b */ /* 0x000fda0004707200 */
[----:B------:R-:W-:Y:S01]  /*04f0*/  @!P0 FADD R6, R2, R5 ;  /* 0x0000000502068221 */ /* 0x000fe20000000000 */
[----:B------:R-:W-:Y:S06]  /*0500*/  @!P0 BRA `(.L_x_24) ;  /* 0x00000000005c8947 */ /* 0x000fec0003800000 */
[----:B------:R-:W-:Y:S01]  /*0510*/  FMUL R8, R5, 0.5 ;  /* 0x3f00000005087820 */ /* 0x000fe20000400000 */
[----:B------:R-:W-:-:S04]  /*0520*/  FSETP.NEU.AND P0, PT, |R2|, +INF , PT ;  /* 0x7f8000000200780b */ /* 0x000fc80003f0d200 */
[----:B------:R-:W-:Y:S01]  /*0530*/  FSETP.NEU.AND P0, PT, R2, RZ, P0 ;  /* 0x000000ff0200720b */ /* 0x000fe2000070d000 */
[----:B------:R-:W0:Y:S03]  /*0540*/  FRND.TRUNC R8, R8 ;  /* 0x0000000800087307 */ /* 0x000e26000020d000 */
[----:B------:R-:W-:Y:S01]  /*0550*/  FSETP.GEU.OR P1, PT, R3, 1, P0 ;  /* 0x3f8000000300780b */ /* 0x000fe2000072e400 */
[----:B0-----:R-:W-:-:S04]  /*0560*/  FADD R4, R8, R8 ;  /* 0x0000000808047221 */ /* 0x001fc80000000000 */
[----:B------:R-:W-:-:S04]  /*0570*/  FADD R9, R5, -R4 ;  /* 0x8000000405097221 */ /* 0x000fc80000000000 */
[----:B------:R-:W-:Y:S01]  /*0580*/  @!P0 FADD R4, R2, R2 ;  /* 0x0000000202048221 */ /* 0x000fe20000000000 */
[----:B------:R-:W-:-:S04]  /*0590*/  FSETP.NEU.AND P2, PT, |R9|, 1, !P0 ;  /* 0x3f8000000900780b */ /* 0x000fc8000474d200 */
[----:B------:R-:W-:-:S09]  /*05a0*/  @!P1 LOP3.LUT R4, R4, 0x7f800000, RZ, 0x3c, !PT ;  /* 0x7f80000004049812 */ /* 0x000fd200078e3cff */
[----:B------:R-:W-:-:S04]  /*05b0*/  @P2 LOP3.LUT R4, R4, 0x7fffffff, RZ, 0xc0, !PT ;  /* 0x7fffffff04042812 */ /* 0x000fc800078ec0ff */
[----:B------:R-:W-:Y:S01]  /*05c0*/  @!P0 MOV R6, R4 ;  /* 0x0000000400068202 */ /* 0x000fe20000000f00 */
[----:B------:R-:W-:Y:S06]  /*05d0*/  @!P0 BRA `(.L_x_24) ;  /* 0x0000000000288947 */ /* 0x000fec0003800000 */
[----:B------:R-:W-:Y:S02]  /*05e0*/  FSETP.NEU.AND P0, PT, |R5|, +INF , PT ;  /* 0x7f8000000500780b */ /* 0x000fe40003f0d200 */
[----:B------:R-:W-:-:S13]  /*05f0*/  FSETP.EQ.AND P1, PT, R2, -1, PT ;  /* 0xbf8000000200780b */ /* 0x000fda0003f22000 */
[----:B------:R-:W-:Y:S05]  /*0600*/  @!P0 BRA P1, `(.L_x_24) ;  /* 0x00000000001c8947 */ /* 0x000fea0000800000 */
[----:B------:R-:W-:Y:S02]  /*0610*/  FSETP.GEU.AND P1, PT, R2, RZ, PT ;  /* 0x000000ff0200720b */ /* 0x000fe40003f2e000 */
[----:B------:R-:W-:-:S11]  /*0620*/  MOV R6, R7 ;  /* 0x0000000700067202 */ /* 0x000fd60000000f00 */
[----:B------:R-:W0:Y:S01]  /*0630*/  @!P1 FRND.FLOOR R2, R5 ;  /* 0x0000000500029307 */ /* 0x000e220000205000 */
[----:B------:R-:W-:Y:S02]  /*0640*/  @!P1 FSETP.NEU.AND P2, PT, |R9|, 1, PT ;  /* 0x3f8000000900980b */ /* 0x000fe40003f4d200 */
[----:B0-----:R-:W-:Y:S02]  /*0650*/  @!P1 FSETP.NEU.AND P0, PT, R5, R2, PT ;  /* 0x000000020500920b */ /* 0x001fe40003f0d000 */
[----:B------:R-:W-:-:S04]  /*0660*/  @!P1 FSEL R2, R7, -R7, P2 ;  /* 0x8000000707029208 */ /* 0x000fc80001000000 */
[----:B------:R-:W-:-:S07]  /*0670*/  @!P1 FSEL R6, R2, +QNAN , !P0 ;  /* 0x7fffffff02069808 */ /* 0x000fce0004000000 */
.L_x_24:
[----:B------:R-:W-:Y:S05]  /*0680*/  BSYNC.RECONVERGENT B0 ;  /* 0x0000000000007941 */ /* 0x000fea0003800200 */
.L_x_23:
[----:B------:R-:W0:Y:S01]  /*0690*/  LDC.64 R4, c[0x0][0x388] ;  /* 0x0000e200ff047b82 */ /* 0x000e220000000a00 */
[----:B------:R-:W-:Y:S01]  /*06a0*/  FMUL R7, R6, R3 ;  /* 0x0000000306077220 */ /* 0x000fe20000400000 */
[----:B0-----:R-:W-:-:S05]  /*06b0*/  IMAD.WIDE R2, R0, 0x4, R4 ;  /* 0x0000000400027825 */ /* 0x001fca00078e0204 */
[----:B------:R-:W-:Y:S01]  /*06c0*/  STG.E desc[UR4][R2.64], R7 ;  /* 0x0000000702007986 */ /* 0x000fe2000c101904 */
[----:B------:R-:W-:Y:S05]  /*06d0*/  EXIT ;  /* 0x000000000000794d */ /* 0x000fea0003800000 */
.L_x_25:
        /* <DEDUP_REMOVED lines=10> */
.L_x_57:


//--------------------- .text._Z12power_kernelPKfPffi --------------------------
	.section	.text._Z12power_kernelPKfPffi,"ax",@progbits
	.align	128
        .global         _Z12power_kernelPKfPffi
        .type           _Z12power_kernelPKfPffi,@function
        .size           _Z12power_kernelPKfPffi,(.L_x_58 - _Z12power_kernelPKfPffi)
        .other          _Z12power_kernelPKfPffi,@"STO_CUDA_ENTRY STV_DEFAULT"
_Z12power_kernelPKfPffi:
.text._Z12power_kernelPKfPffi:
        /* <DEDUP_REMOVED lines=24> */
[----:B------:R-:W-:-:S03]  /*0180*/  FFMA R3, R4, 1.1920928955078125e-07, R3 ;  /* 0x3400000004037823 */ /* 0x000fc60000000003 */
[----:B------:R-:W-:Y:S01]  /*0190*/  FADD R7, R5, R5 ;  /* 0x0000000505077221 */ /* 0x000fe20000000000 */
[----:B------:R-:W0:Y:S03]  /*01a0*/  MUFU.RCP R6, R6 ;  /* 0x0000000600067308 */ /* 0x000e260000001000 */
[----:B0-----:R-:W-:-:S04]  /*01b0*/  FMUL R8, R6, R7 ;  /* 0x0000000706087220 */ /* 0x001fc80000400000 */
[----:B------:R-:W-:Y:S01]  /*01c0*/  FADD R7, R5, -R8 ;  /* 0x8000000805077221 */ /* 0x000fe20000000000 */
[CC--:B------:R-:W-:Y:S01]  /*01d0*/  FMUL R4, R8.reuse, R8.reuse ;  /* 0x0000000808047220 */ /* 0x0c0fe20000400000 */
[----:B------:R-:W-:Y:S02]  /*01e0*/  FFMA R12, R8, 1.4426950216293334961, R3 ;  /* 0x3fb8aa3b080c7823 */ /* 0x000fe40000000003 */
[----:B------:R-:W-:Y:S01]  /*01f0*/  FADD R10, R7, R7 ;  /* 0x00000007070a7221 */ /* 0x000fe20000000000 */
[C---:B------:R-:W-:Y:S01]  /*0200*/  FFMA R7, R4.reuse, R9, 0.0032181653659790754318 ;  /* 0x3b52e7db04077423 */ /* 0x040fe20000000009 */
[----:B------:R-:W-:Y:S02]  /*0210*/  FADD R9, R3, -R12 ;  /* 0x8000000c03097221 */ /* 0x000fe40000000000 */
[----:B------:R-:W-:Y:S01]  /*0220*/  FFMA R5, R5, -R8, R10 ;  /* 0x8000000805057223 */ /* 0x000fe2000000000a */
[----:B------:R-:W-:Y:S01]  /*0230*/  FFMA R7, R4, R7, 0.018033718690276145935 ;  /* 0x3c93bb7304077423 */ /* 0x000fe20000000007 */
[----:B------:R-:W0:Y:S02]  /*0240*/  LDC R3, c[0x0][0x390] ;  /* 0x0000e400ff037b82 */ /* 0x000e240000000800 */
[----:B------:R-:W-:Y:S01]  /*0250*/  FMUL R5, R6, R5 ;  /* 0x0000000506057220 */ /* 0x000fe20000400000 */
[----:B------:R-:W-:Y:S01]  /*0260*/  FFMA R6, R8, 1.4426950216293334961, R9 ;  /* 0x3fb8aa3b08067823 */ /* 0x000fe20000000009 */
[----:B------:R-:W-:-:S03]  /*0270*/  FFMA R7, R4, R7, 0.12022458761930465698 ;  /* 0x3df6384f04077423 */ /* 0x000fc60000000007 */
[----:B------:R-:W-:Y:S01]  /*0280*/  FFMA R9, R5, 1.4426950216293334961, R6 ;  /* 0x3fb8aa3b05097823 */ /* 0x000fe20000000006 */
[----:B------:R-:W-:-:S03]  /*0290*/  FMUL R7, R4, R7 ;  /* 0x0000000704077220 */ /* 0x000fc60000400000 */
[----:B------:R-:W-:Y:S01]  /*02a0*/  FFMA R4, R8, 1.9251366722983220825e-08, R9 ;  /* 0x32a55e3408047823 */ /* 0x000fe20000000009 */
[----:B------:R-:W-:Y:S01]  /*02b0*/  FMUL R6, R7, 3 ;  /* 0x4040000007067820 */ /* 0x000fe20000400000 */
[----:B------:R-:W-:-:S03]  /*02c0*/  MOV R9, 0x391fcb8e ;  /* 0x391fcb8e00097802 */ /* 0x000fc60000000f00 */
[----:B------:R-:W-:-:S04]  /*02d0*/  FFMA R4, R5, R6, R4 ;  /* 0x0000000605047223 */ /* 0x000fc80000000004 */
[----:B------:R-:W-:-:S04]  /*02e0*/  FFMA R7, R8, R7, R4 ;  /* 0x0000000708077223 */ /* 0x000fc80000000004 */
[----:B------:R-:W-:-:S04]  /*02f0*/  FADD R4, R12, R7 ;  /* 0x000000070c047221 */ /* 0x000fc80000000000 */
[----:B0-----:R-:W-:Y:S01]  /*0300*/  FMUL R5, R4, R3 ;  /* 0x0000000304057220 */ /* 0x001fe20000400000 */
[----:B------:R-:W-:-:S03]  /*0310*/  FADD R12, -R12, R4 ;  /* 0x000000040c0c7221 */ /* 0x000fc60000000100 */
[----:B------:R-:W0:Y:S01]  /*0320*/  FRND R6, R5 ;  /* 0x0000000500067307 */ /* 0x000e220000201000 */
[----:B------:R-:W-:Y:S01]  /*0330*/  FADD R12, R7, -R12 ;  /* 0x8000000c070c7221 */ /* 0x000fe20000000000 */
[-C--:B------:R-:W-:Y:S01]  /*0340*/  FFMA R7, R4, R3.reuse, -R5 ;  /* 0x0000000304077223 */ /* 0x080fe20000000805 */
[C---:B------:R-:W-:Y:S02]  /*0350*/  FSETP.GT.AND P1, PT, |R5|.reuse, 152, PT ;  /* 0x431800000500780b */ /* 0x040fe40003f24200 */
[C---:B------:R-:W-:Y:S01]  /*0360*/  FSETP.GEU.AND P2, PT, R5.reuse, RZ, PT ;  /* 0x000000ff0500720b */ /* 0x040fe20003f4e000 */
[----:B------:R-:W-:Y:S02]  /*0370*/  FFMA R7, R12, R3, R7 ;  /* 0x000000030c077223 */ /* 0x000fe40000000007 */
[----:B------:R1:W2:Y:S01]  /*0380*/  F2I.NTZ R8, R5 ;  /* 0x0000000500087305 */ /* 0x0002a20000203100 */
[----:B0-----:R-:W-:Y:S01]  /*0390*/  FADD R4, R5, -R6 ;  /* 0x8000000605047221 */ /* 0x001fe20000000000 */
[----:B------:R-:W-:Y:S01]  /*03a0*/  FSETP.GT.AND P0, PT, R6, RZ, PT ;  /* 0x000000ff0600720b */ /* 0x000fe20003f04000 */
[----:B-1----:R-:W-:-:S02]  /*03b0*/  HFMA2 R5, -RZ, RZ, 1.875, 0 ;  /* 0x3f800000ff057431 */ /* 0x002fc400000001ff */
[----:B------:R-:W-:-:S04]  /*03c0*/  FADD R4, R7, R4 ;  /* 0x0000000407047221 */ /* 0x000fc80000000000 */
[----:B------:R-:W-:Y:S01]  /*03d0*/  FFMA R7, R4, R9, 0.0013391353422775864601 ;  /* 0x3aaf85ed04077423 */ /* 0x000fe20000000009 */
[----:B------:R-:W-:Y:S02]  /*03e0*/  SEL R9, RZ, 0x83000000, P0 ;  /* 0x83000000ff097807 */ /* 0x000fe40000000000 */
[----:B------:R-:W-:Y:S01]  /*03f0*/  FSETP.NEU.AND P0, PT, R2, 1, PT ;  /* 0x3f8000000200780b */ /* 0x000fe20003f0d000 */
[C---:B------:R-:W-:Y:S01]  /*0400*/  FFMA R7, R4.reuse, R7, 0.0096188392490148544312 ;  /* 0x3c1d985604077423 */ /* 0x040fe20000000007 */
[----:B------:R-:W-:Y:S02]  /*0410*/  IADD3 R6, PT, PT, R9, 0x7f000000, RZ ;  /* 0x7f00000009067810 */ /* 0x000fe40007ffe0ff */
[----:B------:R-:W-:Y:S01]  /*0420*/  FSETP.EQ.OR P0, PT, R3, RZ, !P0 ;  /* 0x000000ff0300720b */ /* 0x000fe20004702400 */
[----:B------:R-:W-:Y:S01]  /*0430*/  FFMA R7, R4, R7, 0.055503588169813156128 ;  /* 0x3d6357bb04077423 */ /* 0x000fe20000000007 */
[----:B--2---:R-:W-:-:S03]  /*0440*/  LEA R9, R8, -R9, 0x17 ;  /* 0x8000000908097211 */ /* 0x004fc600078eb8ff */
        /* <DEDUP_REMOVED lines=15> */
[----:B------:R-:W-:Y:S01]  /*0540*/  FSETP.GEU.OR P1, PT, R3, RZ, P0 ;  /* 0x000000ff0300720b */ /* 0x000fe2000072e400 */
[----:B0-----:R-:W-:-:S04]  /*0550*/  FADD R4, R7, R7 ;  /* 0x0000000707047221 */ /* 0x001fc80000000000 */
[----:B------:R-:W-:-:S04]  /*0560*/  FADD R8, -R4, R3 ;  /* 0x0000000304087221 */ /* 0x000fc80000000100 */
        /* <DEDUP_REMOVED lines=16> */
.L_x_27:
[----:B------:R-:W-:Y:S05]  /*0670*/  BSYNC.RECONVERGENT B0 ;  /* 0x0000000000007941 */ /* 0x000fea0003800200 */
.L_x_26:
[----:B------:R-:W0:Y:S02]  /*0680*/  LDC.64 R2, c[0x0][0x388] ;  /* 0x0000e200ff027b82 */ /* 0x000e240000000a00 */
[----:B0-----:R-:W-:-:S05]  /*0690*/  IMAD.WIDE R2, R0, 0x4, R2 ;  /* 0x0000000400027825 */ /* 0x001fca00078e0202 */
[----:B------:R-:W-:Y:S01]  /*06a0*/  STG.E desc[UR4][R2.64], R5 ;  /* 0x0000000502007986 */ /* 0x000fe2000c101904 */
[----:B------:R-:W-:Y:S05]  /*06b0*/  EXIT ;  /* 0x000000000000794d */ /* 0x000fea0003800000 */
.L_x_28:
        /* <DEDUP_REMOVED lines=12> */
.L_x_58:


//--------------------- .text._Z24unary_elementwise_kernelI10TanhGradOpEvPKfPfiT_ --------------------------
	.section	.text._Z24unary_elementwise_kernelI10TanhGradOpEvPKfPfiT_,"ax",@progbits
	.align	128
        .global         _Z24unary_elementwise_kernelI10TanhGradOpEvPKfPfiT_
        .type           _Z24unary_elementwise_kernelI10TanhGradOpEvPKfPfiT_,@function
        .size           _Z24unary_elementwise_kernelI10TanhGradOpEvPKfPfiT_,(.L_x_59 - _Z24unary_elementwise_kernelI10TanhGradOpEvPKfPfiT_)
        .other          _Z24unary_elementwise_kernelI10TanhGradOpEvPKfPfiT_,@"STO_CUDA_ENTRY STV_DEFAULT"
_Z24unary_elementwise_kernelI10TanhGradOpEvPKfPfiT_:
.text._Z24unary_elementwise_kernelI10TanhGradOpEvPKfPfiT_:
        /* <DEDUP_REMOVED lines=10> */
[----:B------:R-:W-:Y:S01]  /*00a0*/  MOV R10, 0x3c80f082 ;  /* 0x3c80f082000a7802 */ /* 0x000fe20000000f00 */
[----:B------:R-:W-:-:S05]  /*00b0*/  HFMA2 R11, -RZ, RZ, 1.875, 0 ;  /* 0x3f800000ff0b7431 */ /* 0x000fca00000001ff */
[----:B------:R-:W2:Y:S01]  /*00c0*/  LDC.64 R4, c[0x0][0x388] ;  /* 0x0000e200ff047b82 */ /* 0x000ea20000000a00 */
[----:B0-----:R-:W-:-:S06]  /*00d0*/  IMAD.WIDE R2, R7, 0x4, R2 ;  /* 0x0000000407027825 */ /* 0x001fcc00078e0202 */
[----:B-1----:R-:W3:Y:S02]  /*00e0*/  LDG.E R2, desc[UR4][R2.64] ;  /* 0x0000000402027981 */ /* 0x002ee4000c1e1900 */
[C---:B---3--:R-:W-:Y:S01]  /*00f0*/  FMUL R0, |R2|.reuse, 2.8853900432586669922 ;  /* 0x4038aa3b02007820 */ /* 0x048fe20000400200 */
[C---:B------:R-:W-:Y:S01]  /*0100*/  FMUL R9, R2.reuse, R2 ;  /* 0x0000000202097220 */ /* 0x040fe20000400000 */
[C---:B------:R-:W-:Y:S02]  /*0110*/  FSETP.GE.AND P1, PT, |R2|.reuse, 0.60000002384185791016, PT ;  /* 0x3f19999a0200780b */ /* 0x040fe40003f26200 */
[----:B------:R-:W-:Y:S01]  /*0120*/  FSETP.GE.AND P0, PT, |R2|, 9.010913848876953125, PT ;  /* 0x41102cb40200780b */ /* 0x000fe20003f06200 */
[C---:B------:R-:W-:Y:S01]  /*0130*/  FFMA R10, R9.reuse, R10, -0.052303962409496307373 ;  /* 0xbd563cae090a7423 */ /* 0x040fe2000000000a */
[----:B------:R-:W0:Y:S02]  /*0140*/  MUFU.EX2 R0, R0 ;  /* 0x0000000000007308 */ /* 0x000e240000000800 */
[----:B0-----:R-:W-:Y:S01]  /*0150*/  FADD R6, R0, 1 ;  /* 0x3f80000000067421 */ /* 0x001fe20000000000 */
[----:B------:R-:W-:-:S04]  /*0160*/  FFMA R0, R9, R10, 0.1331529766321182251 ;  /* 0x3e08594109007423 */ /* 0x000fc8000000000a */
[C---:B------:R-:W-:Y:S01]  /*0170*/  FFMA R0, R9.reuse, R0, -0.33332768082618713379 ;  /* 0xbeaaa9ed09007423 */ /* 0x040fe20000000000 */
[----:B------:R-:W0:Y:S03]  /*0180*/  MUFU.RCP R6, R6 ;  /* 0x0000000600067308 */ /* 0x000e260000001000 */
[----:B------:R-:W-:Y:S01]  /*0190*/  FFMA R9, R9, R0, RZ ;  /* 0x0000000009097223 */ /* 0x000fe200000000ff */
[----:B0-----:R-:W-:-:S05]  /*01a0*/  FFMA R8, R6, -2, R11 ;  /* 0xc000000006087823 */ /* 0x001fca000000000b */
[----:B------:R-:W-:-:S04]  /*01b0*/  FSEL R3, R8, 1, !P0 ;  /* 0x3f80000008037808 */ /* 0x000fc80004000000 */
[--C-:B------:R-:W-:Y:S01]  /*01c0*/  LOP3.LUT R6, R3, 0x80000000, R2.reuse, 0xb8, !PT ;  /* 0x8000000003067812 */ /* 0x100fe200078eb802 */
[----:B------:R-:W-:Y:S01]  /*01d0*/  @!P1 FFMA R6, R2, R9, R2 ;  /* 0x0000000902069223 */ /* 0x000fe20000000002 */
[----:B--2---:R-:W-:-:S04]  /*01e0*/  IMAD.WIDE R2, R7, 0x4, R4 ;  /* 0x0000000407027825 */ /* 0x004fc800078e0204 */
[----:B------:R-:W-:-:S05]  /*01f0*/  FFMA R5, -R6, R6, 1 ;  /* 0x3f80000006057423 */ /* 0x000fca0000000106 */
[----:B------:R-:W-:Y:S01]  /*0200*/  STG.E desc[UR4][R2.64], R5 ;  /* 0x0000000502007986 */ /* 0x000fe2000c101904 */
[----:B------:R-:W-:Y:S05]  /*0210*/  EXIT ;  /* 0x000000000000794d */ /* 0x000fea0003800000 */
.L_x_29:
        /* <DEDUP_REMOVED lines=14> */
.L_x_59:


//--------------------- .text._Z24unary_elementwise_kernelI6TanhOpEvPKfPfiT_ --------------------------
	.section	.text._Z24unary_elementwise_kernelI6TanhOpEvPKfPfiT_,"ax",@progbits
	.align	128
        .global         _Z24unary_elementwise_kernelI6TanhOpEvPKfPfiT_
        .type           _Z24unary_elementwise_kernelI6TanhOpEvPKfPfiT_,@function
        .size           _Z24unary_elementwise_kernelI6TanhOpEvPKfPfiT_,(.L_x_60 - _Z24unary_elementwise_kernelI6TanhOpEvPKfPfiT_)
        .other          _Z24unary_elementwise_kernelI6TanhOpEvPKfPfiT_,@"STO_CUDA_ENTRY STV_DEFAULT"
_Z24unary_elementwise_kernelI6TanhOpEvPKfPfiT_:
.text._Z24unary_elementwise_kernelI6TanhOpEvPKfPfiT_:
        /* <DEDUP_REMOVED lines=9> */
[----:B------:R-:W1:Y:S07]  /*0090*/  LDCU.64 UR4, c[0x0][0x358] ;  /* 0x00006b00ff0477ac */ /* 0x000e6e0008000a00 */
[----:B------:R-:W2:Y:S01]  /*00a0*/  LDC.64 R4, c[0x0][0x388] ;  /* 0x0000e200ff047b82 */ /* 0x000ea20000000a00 */
[----:B0-----:R-:W-:-:S05]  /*00b0*/  IMAD.WIDE R2, R7, 0x4, R2 ;  /* 0x0000000407027825 */ /* 0x001fca00078e0202 */
[----:B-1----:R2:W3:Y:S01]  /*00c0*/  LDG.E R6, desc[UR4][R2.64] ;  /* 0x0000000402067981 */ /* 0x0024e2000c1e1900 */
[----:B------:R-:W-:Y:S01]  /*00d0*/  MOV R10, 0x3c80f082 ;  /* 0x3c80f082000a7802 */ /* 0x000fe20000000f00 */
[----:B------:R-:W-:Y:S02]  /*00e0*/  HFMA2 R9, -RZ, RZ, 1.875, 0 ;  /* 0x3f800000ff097431 */ /* 0x000fe400000001ff */
[----:B--2---:R-:W-:-:S04]  /*00f0*/  IMAD.WIDE R2, R7, 0x4, R4 ;  /* 0x0000000407027825 */ /* 0x004fc800078e0204 */
        /* <DEDUP_REMOVED lines=14> */
[----:B------:R-:W-:-:S05]  /*01e0*/  @!P1 FFMA R9, R6, R11, R6 ;  /* 0x0000000b06099223 */ /* 0x000fca0000000006 */
[----:B------:R-:W-:Y:S01]  /*01f0*/  STG.E desc[UR4][R2.64], R9 ;  /* 0x0000000902007986 */ /* 0x000fe2000c101904 */
[----:B------:R-:W-:Y:S05]  /*0200*/  EXIT ;  /* 0x000000000000794d */ /* 0x000fea0003800000 */
.L_x_30:
        /* <DEDUP_REMOVED lines=15> */
.L_x_60:


//--------------------- .text._Z24unary_elementwise_kernelI9LogGradOpEvPKfPfiT_ --------------------------
	.section	.text._Z24unary_elementwise_kernelI9LogGradOpEvPKfPfiT_,"ax",@progbits
	.align	128
        .global         _Z24unary_elementwise_kernelI9LogGradOpEvPKfPfiT_
        .type           _Z24unary_elementwise_kernelI9LogGradOpEvPKfPfiT_,@function
        .size           _Z24unary_elementwise_kernelI9LogGradOpEvPKfPfiT_,(.L_x_52 - _Z24unary_elementwise_kernelI9LogGradOpEvPKfPfiT_)
        .other          _Z24unary_elementwise_kernelI9LogGradOpEvPKfPfiT_,@"STO_CUDA_ENTRY STV_DEFAULT"
_Z24unary_elementwise_kernelI9LogGradOpEvPKfPfiT_:
.text._Z24unary_elementwise_kernelI9LogGradOpEvPKfPfiT_:
        /* <DEDUP_REMOVED lines=10> */
[----:B0-----:R-:W-:-:S05]  /*00a0*/  IMAD.WIDE R4, R3, 0x4, R4 ;  /* 0x0000000403047825 */ /* 0x001fca00078e0204 */
[----:B-1----:R-:W2:Y:S01]  /*00b0*/  LDG.E R0, desc[UR4][R4.64] ;  /* 0x0000000404007981 */ /* 0x002ea2000c1e1900 */
[----:B------:R-:W-:Y:S01]  /*00c0*/  BSSY.RECONVERGENT B0, `(.L_x_31) ;  /* 0x000000c000007945 */ /* 0x000fe20003800200 */
[----:B--2---:R-:W-:-:S05]  /*00d0*/  VIADD R2, R0, 0x1800000 ;  /* 0x0180000000027836 */ /* 0x004fca0000000000 */
[----:B------:R-:W-:-:S04]  /*00e0*/  LOP3.LUT R2, R2, 0x7f800000, RZ, 0xc0, !PT ;  /* 0x7f80000002027812 */ /* 0x000fc800078ec0ff */
[----:B------:R-:W-:-:S13]  /*00f0*/  ISETP.GT.U32.AND P0, PT, R2, 0x1ffffff, PT ;  /* 0x01ffffff0200780c */ /* 0x000fda0003f04070 */
[----:B------:R-:W-:Y:S05]  /*0100*/  @P0 BRA `(.L_x_32) ;  /* 0x00000000000c0947 */ /* 0x000fea0003800000 */
[----:B------:R-:W-:-:S07]  /*0110*/  MOV R4, 0x130 ;  /* 0x0000013000047802 */ /* 0x000fce0000000f00 */
[----:B------:R-:W-:Y:S05]  /*0120*/  CALL.REL.NOINC `($__internal_0_$__cuda_sm20_rcp_rn_f32_slowpath) ;  /* 0x0000000000287944 */ /* 0x000fea0003c00000 */
[----:B------:R-:W-:Y:S05]  /*0130*/  BRA `(.L_x_33) ;  /* 0x0000000000107947 */ /* 0x000fea0003800000 */
.L_x_32:
[----:B------:R-:W0:Y:S02]  /*0140*/  MUFU.RCP R7, R0 ;  /* 0x0000000000077308 */ /* 0x000e240000001000 */
[----:B0-----:R-:W-:-:S04]  /*0150*/  FFMA R2, R0, R7, -1 ;  /* 0xbf80000000027423 */ /* 0x001fc80000000007 */
[----:B------:R-:W-:-:S04]  /*0160*/  FADD.FTZ R2, -R2, -RZ ;  /* 0x800000ff02027221 */ /* 0x000fc80000010100 */
[----:B------:R-:W-:-:S07]  /*0170*/  FFMA R7, R7, R2, R7 ;  /* 0x0000000207077223 */ /* 0x000fce0000000007 */
.L_x_33:
[----:B------:R-:W-:Y:S05]  /*0180*/  BSYNC.RECONVERGENT B0 ;  /* 0x0000000000007941 */ /* 0x000fea0003800200 */
.L_x_31:
[----:B------:R-:W0:Y:S02]  /*0190*/  LDC.64 R4, c[0x0][0x388] ;  /* 0x0000e200ff047b82 */ /* 0x000e240000000a00 */
[----:B0-----:R-:W-:-:S05]  /*01a0*/  IMAD.WIDE R2, R3, 0x4, R4 ;  /* 0x0000000403027825 */ /* 0x001fca00078e0204 */
[----:B------:R-:W-:Y:S01]  /*01b0*/  STG.E desc[UR4][R2.64], R7 ;  /* 0x0000000702007986 */ /* 0x000fe2000c101904 */
[----:B------:R-:W-:Y:S05]  /*01c0*/  EXIT ;  /* 0x000000000000794d */ /* 0x000fea0003800000 */
        .weak           $__internal_0_$__cuda_sm20_rcp_rn_f32_slowpath
        .type           $__internal_0_$__cuda_sm20_rcp_rn_f32_slowpath,@function
        .size           $__internal_0_$__cuda_sm20_rcp_rn_f32_slowpath,(.L_x_52 - $__internal_0_$__cuda_sm20_rcp_rn_f32_slowpath)
$__internal_0_$__cuda_sm20_rcp_rn_f32_slowpath:
[----:B------:R-:W-:Y:S01]  /*01d0*/  IMAD.SHL.U32 R2, R0, 0x2, RZ ;  /* 0x0000000200027824 */ /* 0x000fe200078e00ff */
[----:B------:R-:W-:Y:S04]  /*01e0*/  BSSY.RECONVERGENT B1, `(.L_x_34) ;  /* 0x0000030000017945 */ /* 0x000fe80003800200 */
[----:B------:R-:W-:-:S04]  /*01f0*/  SHF.R.U32.HI R2, RZ, 0x18, R2 ;  /* 0x00000018ff027819 */ /* 0x000fc80000011602 */
[----:B------:R-:W-:-:S13]  /*0200*/  ISETP.NE.U32.AND P0, PT, R2, RZ, PT ;  /* 0x000000ff0200720c */ /* 0x000fda0003f05070 */
[----:B------:R-:W-:Y:S05]  /*0210*/  @P0 BRA `(.L_x_35) ;  /* 0x0000000000280947 */ /* 0x000fea0003800000 */
[----:B------:R-:W-:-:S05]  /*0220*/  IMAD.SHL.U32 R2, R0, 0x2, RZ ;  /* 0x0000000200027824 */ /* 0x000fca00078e00ff */
[----:B------:R-:W-:-:S13]  /*0230*/  ISETP.NE.AND P0, PT, R2, RZ, PT ;  /* 0x000000ff0200720c */ /* 0x000fda0003f05270 */
[----:B------:R-:W-:Y:S01]  /*0240*/  @P0 FFMA R6, R0, 1.84467440737095516160e+19, RZ ;  /* 0x5f80000000060823 */ /* 0x000fe200000000ff */
[----:B------:R-:W-:Y:S08]  /*0250*/  @!P0 MUFU.RCP R5, R0 ;  /* 0x0000000000058308 */ /* 0x000ff00000001000 */
[----:B------:R-:W0:Y:S02]  /*0260*/  @P0 MUFU.RCP R7, R6 ;  /* 0x0000000600070308 */ /* 0x000e240000001000 */
[----:B0-----:R-:W-:-:S04]  /*0270*/  @P0 FFMA R2, R6, R7, -1 ;  /* 0xbf80000006020423 */ /* 0x001fc80000000007 */
[----:B------:R-:W-:-:S04]  /*0280*/  @P0 FADD.FTZ R2, -R2, -RZ ;  /* 0x800000ff02020221 */ /* 0x000fc80000010100 */
[----:B------:R-:W-:-:S04]  /*0290*/  @P0 FFMA R2, R7, R2, R7 ;  /* 0x0000000207020223 */ /* 0x000fc80000000007 */
[----:B------:R-:W-:Y:S01]  /*02a0*/  @P0 FFMA R5, R2, 1.84467440737095516160e+19, RZ ;  /* 0x5f80000002050823 */ /* 0x000fe200000000ff */
[----:B------:R-:W-:Y:S06]  /*02b0*/  BRA `(.L_x_36) ;  /* 0x0000000000887947 */ /* 0x000fec0003800000 */
.L_x_35:
[----:B------:R-:W-:-:S05]  /*02c0*/  VIADD R5, R2, 0xffffff03 ;  /* 0xffffff0302057836 */ /* 0x000fca0000000000 */
[----:B------:R-:W-:-:S13]  /*02d0*/  ISETP.GT.U32.AND P0, PT, R5, 0x1, PT ;  /* 0x000000010500780c */ /* 0x000fda0003f04070 */
[----:B------:R-:W-:Y:S05]  /*02e0*/  @P0 BRA `(.L_x_37) ;  /* 0x0000000000780947 */ /* 0x000fea0003800000 */
[----:B------:R-:W-:Y:S01]  /*02f0*/  LOP3.LUT R6, R0, 0x7fffff, RZ, 0xc0, !PT ;  /* 0x007fffff00067812 */ /* 0x000fe200078ec0ff */
[----:B------:R-:W-:-:S03]  /*0300*/  IMAD.MOV.U32 R10, RZ, RZ, 0x3 ;  /* 0x00000003ff0a7424 */ /* 0x000fc600078e00ff */
[----:B------:R-:W-:Y:S02]  /*0310*/  LOP3.LUT R6, R6, 0x3f800000, RZ, 0xfc, !PT ;  /* 0x3f80000006067812 */ /* 0x000fe400078efcff */
[----:B------:R-:W-:Y:S02]  /*0320*/  SHF.L.U32 R11, R10, R5, RZ ;  /* 0x000000050a0b7219 */ /* 0x000fe400000006ff */
[----:B------:R-:W0:Y:S02]  /*0330*/  MUFU.RCP R7, R6 ;  /* 0x0000000600077308 */ /* 0x000e240000001000 */
[----:B0-----:R-:W-:-:S04]  /*0340*/  FFMA R8, R6, R7, -1 ;  /* 0xbf80000006087423 */ /* 0x001fc80000000007 */
[----:B------:R-:W-:-:S04]  /*0350*/  FADD.FTZ R8, -R8, -RZ ;  /* 0x800000ff08087221 */ /* 0x000fc80000010100 */
[CCC-:B------:R-:W-:Y:S01]  /*0360*/  FFMA.RM R9, R7.reuse, R8.reuse, R7.reuse ;  /* 0x0000000807097223 */ /* 0x1c0fe20000004007 */
[----:B------:R-:W-:-:S04]  /*0370*/  FFMA.RP R8, R7, R8, R7 ;  /* 0x0000000807087223 */ /* 0x000fc80000008007 */
[C---:B------:R-:W-:Y:S02]  /*0380*/  LOP3.LUT R7, R9.reuse, 0x7fffff, RZ, 0xc0, !PT ;  /* 0x007fffff09077812 */ /* 0x040fe400078ec0ff */
[----:B------:R-:W-:Y:S02]  /*0390*/  FSETP.NEU.FTZ.AND P0, PT, R9, R8, PT ;  /* 0x000000080900720b */ /* 0x000fe40003f1d000 */
[----:B------:R-:W-:Y:S02]  /*03a0*/  LOP3.LUT R8, R7, 0x800000, RZ, 0xfc, !PT ;  /* 0x0080000007087812 */ /* 0x000fe400078efcff */
[----:B------:R-:W-:Y:S02]  /*03b0*/  SEL R7, RZ, 0xffffffff, !P0 ;  /* 0xffffffffff077807 */ /* 0x000fe40004000000 */
[----:B------:R-:W-:-:S03]  /*03c0*/  LOP3.LUT R6, R11, R8, RZ, 0xc0, !PT ;  /* 0x000000080b067212 */ /* 0x000fc600078ec0ff */
[----:B------:R-:W-:Y:S01]  /*03d0*/  IMAD.MOV R7, RZ, RZ, -R7 ;  /* 0x000000ffff077224 */ /* 0x000fe200078e0a07 */
[----:B------:R-:W-:-:S04]  /*03e0*/  SHF.R.U32.HI R6, RZ, R5, R6 ;  /* 0x00000005ff067219 */ /* 0x000fc80000011606 */
[----:B------:R-:W-:Y:S02]  /*03f0*/  LOP3.LUT P1, RZ, R7, R5, R8, 0xf8, !PT ;  /* 0x0000000507ff7212 */ /* 0x000fe4000782f808 */
[C---:B------:R-:W-:Y:S02]  /*0400*/  LOP3.LUT P0, RZ, R6.reuse, 0x1, RZ, 0xc0, !PT ;  /* 0x0000000106ff7812 */ /* 0x040fe4000780c0ff */
[----:B------:R-:W-:-:S04]  /*0410*/  LOP3.LUT P2, RZ, R6, 0x2, RZ, 0xc0, !PT ;  /* 0x0000000206ff7812 */ /* 0x000fc8000784c0ff */
[----:B------:R-:W-:Y:S02]  /*0420*/  PLOP3.LUT P0, PT, P0, P1, P2, 0xe0, 0x0 ;  /* 0x000000000000781c */ /* 0x000fe40000703c20 */
[----:B------:R-:W-:Y:S02]  /*0430*/  LOP3.LUT P1, RZ, R0, 0x7fffff, RZ, 0xc0, !PT ;  /* 0x007fffff00ff7812 */ /* 0x000fe4000782c0ff */
[----:B------:R-:W-:-:S04]  /*0440*/  SEL R5, RZ, 0x1, !P0 ;  /* 0x00000001ff057807 */ /* 0x000fc80004000000 */
[----:B------:R-:W-:-:S04]  /*0450*/  IADD3 R5, PT, PT, -R5, RZ, RZ ;  /* 0x000000ff05057210 */ /* 0x000fc80007ffe1ff */
[----:B------:R-:W-:Y:S01]  /*0460*/  ISETP.GE.AND P0, PT, R5, RZ, PT ;  /* 0x000000ff0500720c */ /* 0x000fe20003f06270 */
[----:B------:R-:W-:-:S05]  /*0470*/  VIADD R5, R2, 0xffffff04 ;  /* 0xffffff0402057836 */ /* 0x000fca0000000000 */
[----:B------:R-:W-:-:S07]  /*0480*/  SHF.R.U32.HI R5, RZ, R5, R8 ;  /* 0x00000005ff057219 */ /* 0x000fce0000011608 */
[----:B------:R-:W-:-:S04]  /*0490*/  @!P0 VIADD R5, R5, 0x1 ;  /* 0x0000000105058836 */ /* 0x000fc80000000000 */
[----:B------:R-:W-:-:S05]  /*04a0*/  @!P1 IMAD.SHL.U32 R5, R5, 0x2, RZ ;  /* 0x0000000205059824 */ /* 0x000fca00078e00ff */
[----:B------:R-:W-:Y:S01]  /*04b0*/  LOP3.LUT R5, R5, 0x80000000, R0, 0xf8, !PT ;  /* 0x8000000005057812 */ /* 0x000fe200078ef800 */
[----:B------:R-:W-:Y:S06]  /*04c0*/  BRA `(.L_x_36) ;  /* 0x0000000000047947 */ /* 0x000fec0003800000 */
.L_x_37:
[----:B------:R0:W1:Y:S02]  /*04d0*/  MUFU.RCP R5, R0 ;  /* 0x0000000000057308 */ /* 0x0000640000001000 */
.L_x_36:
[----:B------:R-:W-:Y:S05]  /*04e0*/  BSYNC.RECONVERGENT B1 ;  /* 0x0000000000017941 */ /* 0x000fea0003800200 */
.L_x_34:
[----:B-1----:R-:W-:Y:S01]  /*04f0*/  MOV R7, R5 ;  /* 0x0000000500077202 */ /* 0x002fe20000000f00 */
[----:B------:R-:W-:-:S04]  /*0500*/  IMAD.MOV.U32 R5, RZ, RZ, 0x0 ;  /* 0x00000000ff057424 */ /* 0x000fc800078e00ff */
[----:B0-----:R-:W-:Y:S05]  /*0510*/  RET.REL.NODEC R4 `(_Z24unary_elementwise_kernelI9LogGradOpEvPKfPfiT_) ;  /* 0xfffffff804b87950 */ /* 0x001fea0003c3ffff */
.L_x_38:
        /* <DEDUP_REMOVED lines=14> */
.L_x_52:


//--------------------- .text._Z24unary_elementwise_kernelI5LogOpEvPKfPfiT_ --------------------------
	.section	.text._Z24unary_elementwise_kernelI5LogOpEvPKfPfiT_,"ax",@progbits
	.align	128
        .global         _Z24unary_elementwise_kernelI5LogOpEvPKfPfiT_
        .type           _Z24unary_elementwise_kernelI5LogOpEvPKfPfiT_,@function
        .size           _Z24unary_elementwise_kernelI5LogOpEvPKfPfiT_,(.L_x_62 - _Z24unary_elementwise_kernelI5LogOpEvPKfPfiT_)
        .other          _Z24unary_elementwise_kernelI5LogOpEvPKfPfiT_,@"STO_CUDA_ENTRY STV_DEFAULT"
_Z24unary_elementwise_kernelI5LogOpEvPKfPfiT_:
.text._Z24unary_elementwise_kernelI5LogOpEvPKfPfiT_:
        /* <DEDUP_REMOVED lines=11> */
[----:B-1----:R0:W2:Y:S01]  /*00b0*/  LDG.E R0, desc[UR4][R2.64] ;  /* 0x0000000402007981 */ /* 0x0020a2000c1e1900 */
[----:B------:R-:W-:Y:S01]  /*00c0*/  HFMA2 R9, -RZ, RZ, 1.5048828125, 33.21875 ;  /* 0x3e055027ff097431 */ /* 0x000fe200000001ff */
[----:B0-----:R-:W0:Y:S02]  /*00d0*/  LDC.64 R2, c[0x0][0x388] ;  /* 0x0000e200ff027b82 */ /* 0x001e240000000a00 */
[----:B0-----:R-:W-:Y:S01]  /*00e0*/  IMAD.WIDE R2, R5, 0x4, R2 ;  /* 0x0000000405027825 */ /* 0x001fe200078e0202 */
[----:B--2---:R-:W-:-:S13]  /*00f0*/  FSETP.GEU.AND P0, PT, R0, 1.175494350822287508e-38, PT ;  /* 0x008000000000780b */ /* 0x004fda0003f0e000 */
[----:B------:R-:W-:-:S05]  /*0100*/  @!P0 FMUL R0, R0, 8388608 ;  /* 0x4b00000000008820 */ /* 0x000fca0000400000 */
[----:B------:R-:W-:-:S04]  /*0110*/  IADD3 R4, PT, PT, R0, -0x3f2aaaab, RZ ;  /* 0xc0d5555500047810 */ /* 0x000fc80007ffe0ff */
[----:B------:R-:W-:-:S04]  /*0120*/  LOP3.LUT R7, R4, 0xff800000, RZ, 0xc0, !PT ;  /* 0xff80000004077812 */ /* 0x000fc800078ec0ff */
[-C--:B------:R-:W-:Y:S02]  /*0130*/  IADD3 R4, PT, PT, R0, -R7.reuse, RZ ;  /* 0x8000000700047210 */ /* 0x080fe40007ffe0ff */
[----:B------:R-:W-:-:S03]  /*0140*/  I2FP.F32.S32 R7, R7 ;  /* 0x0000000700077245 */ /* 0x000fc60000201400 */
[----:B------:R-:W-:Y:S01]  /*0150*/  FADD R6, R4, -1 ;  /* 0xbf80000004067421 */ /* 0x000fe20000000000 */
[----:B------:R-:W-:Y:S02]  /*0160*/  FSEL R4, RZ, -23, P0 ;  /* 0xc1b80000ff047808 */ /* 0x000fe40000000000 */
[----:B------:R-:W-:Y:S01]  /*0170*/  ISETP.GT.U32.AND P0, PT, R0, 0x7f7fffff, PT ;  /* 0x7f7fffff0000780c */ /* 0x000fe20003f04070 */
[C---:B------:R-:W-:Y:S02]  /*0180*/  FFMA R9, R6.reuse, -R9, 0.14084610342979431152 ;  /* 0x3e1039f606097423 */ /* 0x040fe40000000809 */
[----:B------:R-:W-:Y:S01]  /*0190*/  FFMA R4, R7, 1.1920928955078125e-07, R4 ;  /* 0x3400000007047823 */ /* 0x000fe20000000004 */
[----:B------:R-:W-:Y:S01]  /*01a0*/  MOV R7, 0x7f800000 ;  /* 0x7f80000000077802 */ /* 0x000fe20000000f00 */
[----:B------:R-:W-:-:S04]  /*01b0*/  FFMA R9, R6, R9, -0.12148627638816833496 ;  /* 0xbdf8cdcc06097423 */ /* 0x000fc80000000009 */
[----:B------:R-:W-:-:S04]  /*01c0*/  FFMA R9, R6, R9, 0.13980610668659210205 ;  /* 0x3e0f295506097423 */ /* 0x000fc80000000009 */
[----:B------:R-:W-:-:S04]  /*01d0*/  FFMA R9, R6, R9, -0.16684235632419586182 ;  /* 0xbe2ad8b906097423 */ /* 0x000fc80000000009 */
[----:B------:R-:W-:-:S04]  /*01e0*/  FFMA R9, R6, R9, 0.20012299716472625732 ;  /* 0x3e4ced0b06097423 */ /* 0x000fc80000000009 */
[----:B------:R-:W-:-:S04]  /*01f0*/  FFMA R9, R6, R9, -0.24999669194221496582 ;  /* 0xbe7fff2206097423 */ /* 0x000fc80000000009 */
[----:B------:R-:W-:-:S04]  /*0200*/  FFMA R9, R6, R9, 0.33333182334899902344 ;  /* 0x3eaaaa7806097423 */ /* 0x000fc80000000009 */
[----:B------:R-:W-:-:S04]  /*0210*/  FFMA R9, R6, R9, -0.5 ;  /* 0xbf00000006097423 */ /* 0x000fc80000000009 */
[----:B------:R-:W-:-:S04]  /*0220*/  FMUL R9, R6, R9 ;  /* 0x0000000906097220 */ /* 0x000fc80000400000 */
[----:B------:R-:W-:-:S04]  /*0230*/  FFMA R9, R6, R9, R6 ;  /* 0x0000000906097223 */ /* 0x000fc80000000006 */
[----:B------:R-:W-:Y:S01]  /*0240*/  FFMA R4, R4, 0.69314718246459960938, R9 ;  /* 0x3f31721804047823 */ /* 0x000fe20000000009 */
[C---:B------:R-:W-:Y:S01]  /*0250*/  @P0 FFMA R4, R0.reuse, R7, +INF ;  /* 0x7f80000000040423 */ /* 0x040fe20000000007 */
[----:B------:R-:W-:-:S04]  /*0260*/  FSETP.NEU.AND P0, PT, R0, RZ, PT ;  /* 0x000000ff0000720b */ /* 0x000fc80003f0d000 */
[----:B------:R-:W-:-:S05]  /*0270*/  FSEL R5, R4, -INF , P0 ;  /* 0xff80000004057808 */ /* 0x000fca0000000000 */
[----:B------:R-:W-:Y:S01]  /*0280*/  STG.E desc[UR4][R2.64], R5 ;  /* 0x0000000502007986 */ /* 0x000fe2000c101904 */
[----:B------:R-:W-:Y:S05]  /*0290*/  EXIT ;  /* 0x000000000000794d */ /* 0x000fea0003800000 */
.L_x_39:
        /* <DEDUP_REMOVED lines=14> */
.L_x_62:


//--------------------- .text._Z24unary_elementwise_kernelI10ReluGradOpEvPKfPfiT_ --------------------------
	.section	.text._Z24unary_elementwise_kernelI10ReluGradOpEvPKfPfiT_,"ax",@progbits
	.align	128
        .global         _Z24unary_elementwise_kernelI10ReluGradOpEvPKfPfiT_
        .type           _Z24unary_elementwise_kernelI10ReluGradOpEvPKfPfiT_,@function
        .size           _Z24unary_elementwise_kernelI10ReluGradOpEvPKfPfiT_,(.L_x_63 - _Z24unary_elementwise_kernelI10ReluGradOpEvPKfPfiT_)
        .other          _Z24unary_elementwise_kernelI10ReluGradOpEvPKfPfiT_,@"STO_CUDA_ENTRY STV_DEFAULT"
_Z24unary_elementwise_kernelI10ReluGradOpEvPKfPfiT_:
.text._Z24unary_elementwise_kernelI10ReluGradOpEvPKfPfiT_:
        /* <DEDUP_REMOVED lines=11> */
[----:B0-----:R-:W-:-:S06]  /*00b0*/  IMAD.WIDE R2, R7, 0x4, R2 ;  /* 0x0000000407027825 */ /* 0x001fcc00078e0202 */
[----:B-1----:R-:W3:Y:S01]  /*00c0*/  LDG.E R2, desc[UR4][R2.64] ;  /* 0x0000000402027981 */ /* 0x002ee2000c1e1900 */
[----:B--2---:R-:W-:Y:S01]  /*00d0*/  IMAD.WIDE R4, R7, 0x4, R4 ;  /* 0x0000000407047825 */ /* 0x004fe200078e0204 */
[----:B---3--:R-:W-:-:S05]  /*00e0*/  FSET.BF.GT.AND R7, R2, RZ, PT ;  /* 0x000000ff0207720a */ /* 0x008fca0003804000 */
[----:B------:R-:W-:Y:S01]  /*00f0*/  STG.E desc[UR4][R4.64], R7 ;  /* 0x0000000704007986 */ /* 0x000fe2000c101904 */
[----:B------:R-:W-:Y:S05]  /*0100*/  EXIT ;  /* 0x000000000000794d */ /* 0x000fea0003800000 */
.L_x_40:
        /* <DEDUP_REMOVED lines=15> */
.L_x_63:


//--------------------- .text._Z24unary_elementwise_kernelI6ReluOpEvPKfPfiT_ --------------------------
	.section	.text._Z24unary_elementwise_kernelI6ReluOpEvPKfPfiT_,"ax",@progbits
	.align	128
        .global         _Z24unary_elementwise_kernelI6ReluOpEvPKfPfiT_
        .type           _Z24unary_elementwise_kernelI6ReluOpEvPKfPfiT_,@function
        .size           _Z24unary_elementwise_kernelI6ReluOpEvPKfPfiT_,(.L_x_64 - _Z24unary_elementwise_kernelI6ReluOpEvPKfPfiT_)
        .other          _Z24unary_elementwise_kernelI6ReluOpEvPKfPfiT_,@"STO_CUDA_ENTRY STV_DEFAULT"
_Z24unary_elementwise_kernelI6ReluOpEvPKfPfiT_:
.text._Z24unary_elementwise_kernelI6ReluOpEvPKfPfiT_:
        /* <DEDUP_REMOVED lines=14> */
[----:B---3--:R-:W-:-:S05]  /*00e0*/  FMNMX R7, RZ, R2, !PT ;  /* 0x00000002ff077209 */ /* 0x008fca0007800000 */
[----:B------:R-:W-:Y:S01]  /*00f0*/  STG.E desc[UR4][R4.64], R7 ;  /* 0x0000000704007986 */ /* 0x000fe2000c101904 */
[----:B------:R-:W-:Y:S05]  /*0100*/  EXIT ;  /* 0x000000000000794d */ /* 0x000fea0003800000 */
.L_x_41:
        /* <DEDUP_REMOVED lines=15> */
.L_x_64:


//--------------------- .text._Z28elementwise_broadcast_kernelI5MulOpEvPKfS2_PfiiiT_ --------------------------
	.section	.text._Z28elementwise_broadcast_kernelI5MulOpEvPKfS2_PfiiiT_,"ax",@progbits
	.align	128
        .global         _Z28elementwise_broadcast_kernelI5MulOpEvPKfS2_PfiiiT_
        .type           _Z28elementwise_broadcast_kernelI5MulOpEvPKfS2_PfiiiT_,@function
        .size           _Z28elementwise_broadcast_kernelI5MulOpEvPKfS2_PfiiiT_,(.L_x_65 - _Z28elementwise_broadcast_kernelI5MulOpEvPKfS2_PfiiiT_)
        .other          _Z28elementwise_broadcast_kernelI5MulOpEvPKfS2_PfiiiT_,@"STO_CUDA_ENTRY STV_DEFAULT"
_Z28elementwise_broadcast_kernelI5MulOpEvPKfS2_PfiiiT_:
.text._Z28elementwise_broadcast_kernelI5MulOpEvPKfS2_PfiiiT_:
        /* <DEDUP_REMOVED lines=8> */
[----:B------:R-:W0:Y:S01]  /*0080*/  LDCU UR6, c[0x0][0x3a0] ;  /* 0x00007400ff0677ac */ /* 0x000e220008000800 */
[----:B------:R-:W1:Y:S01]  /*0090*/  LDCU.64 UR4, c[0x0][0x358] ;  /* 0x00006b00ff0477ac */ /* 0x000e620008000a00 */
[----:B0-----:R-:W-:-:S09]  /*00a0*/  UISETP.NE.AND UP0, UPT, UR6, -0x1, UPT ;  /* 0xffffffff0600788c */ /* 0x001fd2000bf05270 */
[----:B-1----:R-:W-:Y:S05]  /*00b0*/  BRA.U !UP0, `(.L_x_42) ;  /* 0x0000000108f07547 */ /* 0x002fea000b800000 */
[----:B------:R-:W-:-:S09]  /*00c0*/  UISETP.NE.AND UP0, UPT, UR6, 0x1, UPT ;  /* 0x000000010600788c */ /* 0x000fd2000bf05270 */
[----:B------:R-:W-:Y:S05]  /*00d0*/  BRA.U !UP0, `(.L_x_43) ;  /* 0x0000000108747547 */ /* 0x000fea000b800000 */
[----:B------:R-:W-:Y:S01]  /*00e0*/  UISETP.NE.AND UP0, UPT, UR6, URZ, UPT ;  /* 0x000000ff0600728c */ /* 0x000fe2000bf05270 */
[----:B------:R-:W-:-:S08]  /*00f0*/  IMAD.MOV.U32 R6, RZ, RZ, RZ ;  /* 0x000000ffff067224 */ /* 0x000fd000078e00ff */
[----:B------:R-:W-:Y:S05]  /*0100*/  BRA.U UP0, `(.L_x_44) ;  /* 0x0000000100e47547 */ /* 0x000fea000b800000 */
[----:B------:R-:W0:Y:S01]  /*0110*/  LDC R8, c[0x0][0x39c] ;  /* 0x0000e700ff087b82 */ /* 0x000e220000000800 */
[----:B------:R-:W-:Y:S02]  /*0120*/  ISETP.GE.AND P2, PT, R0, RZ, PT ;  /* 0x000000ff0000720c */ /* 0x000fe40003f46270 */
[----:B0-----:R-:W-:-:S04]  /*0130*/  IABS R5, R8 ;  /* 0x0000000800057213 */ /* 0x001fc80000000000 */
[----:B------:R-:W0:Y:S08]  /*0140*/  I2F.RP R4, R5 ;  /* 0x0000000500047306 */ /* 0x000e300000209400 */
[----:B0-----:R-:W0:Y:S02]  /*0150*/  MUFU.RCP R4, R4 ;  /* 0x0000000400047308 */ /* 0x001e240000001000 */
[----:B0-----:R-:W-:-:S06]  /*0160*/  IADD3 R2, PT, PT, R4, 0xffffffe, RZ ;  /* 0x0ffffffe04027810 */ /* 0x001fcc0007ffe0ff */
[----:B------:R0:W1:Y:S02]  /*0170*/  F2I.FTZ.U32.TRUNC.NTZ R3, R2 ;  /* 0x0000000200037305 */ /* 0x000064000021f000 */
[----:B0-----:R-:W-:Y:S02]  /*0180*/  HFMA2 R2, -RZ, RZ, 0, 0 ;  /* 0x00000000ff027431 */ /* 0x001fe400000001ff */
[----:B-1----:R-:W-:-:S04]  /*0190*/  IMAD.MOV R6, RZ, RZ, -R3 ;  /* 0x000000ffff067224 */ /* 0x002fc800078e0a03 */
[----:B------:R-:W-:Y:S01]  /*01a0*/  IMAD R7, R6, R5, RZ ;  /* 0x0000000506077224 */ /* 0x000fe200078e02ff */
[----:B------:R-:W-:-:S03]  /*01b0*/  IABS R6, R0 ;  /* 0x0000000000067213 */ /* 0x000fc60000000000 */
[----:B------:R-:W-:-:S06]  /*01c0*/  IMAD.HI.U32 R3, R3, R7, R2 ;  /* 0x0000000703037227 */ /* 0x000fcc00078e0002 */
[----:B------:R-:W-:-:S04]  /*01d0*/  IMAD.HI.U32 R3, R3, R6, RZ ;  /* 0x0000000603037227 */ /* 0x000fc800078e00ff */
[----:B------:R-:W-:-:S04]  /*01e0*/  IMAD.MOV R3, RZ, RZ, -R3 ;  /* 0x000000ffff037224 */ /* 0x000fc800078e0a03 */
[C---:B------:R-:W-:Y:S02]  /*01f0*/  IMAD R4, R5.reuse, R3, R6 ;  /* 0x0000000305047224 */ /* 0x040fe400078e0206 */
[----:B------:R-:W0:Y:S03]  /*0200*/  LDC.64 R2, c[0x0][0x388] ;  /* 0x0000e200ff027b82 */ /* 0x000e260000000a00 */
[----:B------:R-:W-:-:S13]  /*0210*/  ISETP.GT.U32.AND P0, PT, R5, R4, PT ;  /* 0x000000040500720c */ /* 0x000fda0003f04070 */
[----:B------:R-:W-:Y:S02]  /*0220*/  @!P0 IADD3 R4, PT, PT, R4, -R5, RZ ;  /* 0x8000000504048210 */ /* 0x000fe40007ffe0ff */
[----:B------:R-:W-:Y:S02]  /*0230*/  ISETP.NE.AND P0, PT, R8, RZ, PT ;  /* 0x000000ff0800720c */ /* 0x000fe40003f05270 */
[----:B------:R-:W-:-:S13]  /*0240*/  ISETP.GT.U32.AND P1, PT, R5, R4, PT ;  /* 0x000000040500720c */ /* 0x000fda0003f24070 */
[----:B------:R-:W-:-:S05]  /*0250*/  @!P1 IMAD.IADD R4, R4, 0x1, -R5 ;  /* 0x0000000104049824 */ /* 0x000fca00078e0a05 */
[----:B------:R-:W-:Y:S02]  /*0260*/  @!P2 IADD3 R4, PT, PT, -R4, RZ, RZ ;  /* 0x000000ff0404a210 */ /* 0x000fe40007ffe1ff */
[----:B------:R-:W-:-:S05]  /*0270*/  @!P0 LOP3.LUT R4, RZ, R8, RZ, 0x33, !PT ;  /* 0x00000008ff048212 */ /* 0x000fca00078e33ff */
[----:B0-----:R-:W-:-:S05]  /*0280*/  IMAD.WIDE R2, R4, 0x4, R2 ;  /* 0x0000000404027825 */ /* 0x001fca00078e0202 */
[----:B------:R0:W5:Y:S01]  /*0290*/  LDG.E R6, desc[UR4][R2.64] ;  /* 0x0000000402067981 */ /* 0x000162000c1e1900 */
[----:B------:R-:W-:Y:S05]  /*02a0*/  BRA `(.L_x_44) ;  /* 0x00000000007c7947 */ /* 0x000fea0003800000 */
.L_x_43:
[----:B------:R-:W0:Y:S01]  /*02b0*/  LDC R7, c[0x0][0x39c] ;  /* 0x0000e700ff077b82 */ /* 0x000e220000000800 */
[----:B------:R-:W-:Y:S02]  /*02c0*/  IABS R6, R0 ;  /* 0x0000000000067213 */ /* 0x000fe40000000000 */
[----:B0-----:R-:W-:-:S04]  /*02d0*/  IABS R4, R7 ;  /* 0x0000000700047213 */ /* 0x001fc80000000000 */
[----:B------:R-:W0:Y:S08]  /*02e0*/  I2F.RP R5, R4 ;  /* 0x0000000400057306 */ /* 0x000e300000209400 */
[----:B0-----:R-:W0:Y:S02]  /*02f0*/  MUFU.RCP R5, R5 ;  /* 0x0000000500057308 */ /* 0x001e240000001000 */
[----:B0-----:R-:W-:-:S06]  /*0300*/  VIADD R2, R5, 0xffffffe ;  /* 0x0ffffffe05027836 */ /* 0x001fcc0000000000 */
[----:B------:R0:W1:Y:S02]  /*0310*/  F2I.FTZ.U32.TRUNC.NTZ R3, R2 ;  /* 0x0000000200037305 */ /* 0x000064000021f000 */
[----:B0-----:R-:W-:Y:S01]  /*0320*/  IMAD.MOV.U32 R2, RZ, RZ, RZ ;  /* 0x000000ffff027224 */ /* 0x001fe200078e00ff */
[----:B-1----:R-:W-:-:S05]  /*0330*/  IADD3 R9, PT, PT, RZ, -R3, RZ ;  /* 0x80000003ff097210 */ /* 0x002fca0007ffe0ff */
[----:B------:R-:W-:-:S04]  /*0340*/  IMAD R9, R9, R4, RZ ;  /* 0x0000000409097224 */ /* 0x000fc800078e02ff */
[----:B------:R-:W-:Y:S01]  /*0350*/  IMAD.HI.U32 R9, R3, R9, R2 ;  /* 0x0000000903097227 */ /* 0x000fe200078e0002 */
[----:B------:R-:W-:-:S05]  /*0360*/  MOV R3, R6 ;  /* 0x0000000600037202 */ /* 0x000fca0000000f00 */
[----:B------:R-:W-:-:S04]  /*0370*/  IMAD.HI.U32 R5, R9, R3, RZ ;  /* 0x0000000309057227 */ /* 0x000fc800078e00ff */
[----:B------:R-:W-:-:S04]  /*0380*/  IMAD.MOV R6, RZ, RZ, -R5 ;  /* 0x000000ffff067224 */ /* 0x000fc800078e0a05 */
[----:B------:R-:W-:-:S05]  /*0390*/  IMAD R3, R4, R6, R3 ;  /* 0x0000000604037224 */ /* 0x000fca00078e0203 */
[----:B------:R-:W-:-:S13]  /*03a0*/  ISETP.GT.U32.AND P2, PT, R4, R3, PT ;  /* 0x000000030400720c */ /* 0x000fda0003f44070 */
[-C--:B------:R-:W-:Y:S01]  /*03b0*/  @!P2 IADD3 R3, PT, PT, R3, -R4.reuse, RZ ;  /* 0x800000040303a210 */ /* 0x080fe20007ffe0ff */
[----:B------:R-:W-:Y:S01]  /*03c0*/  @!P2 VIADD R5, R5, 0x1 ;  /* 0x000000010505a836 */ /* 0x000fe20000000000 */
[----:B------:R-:W-:Y:S02]  /*03d0*/  ISETP.NE.AND P2, PT, R7, RZ, PT ;  /* 0x000000ff0700720c */ /* 0x000fe40003f45270 */
[----:B------:R-:W-:Y:S02]  /*03e0*/  ISETP.GE.U32.AND P1, PT, R3, R4, PT ;  /* 0x000000040300720c */ /* 0x000fe40003f26070 */
[----:B------:R-:W0:Y:S01]  /*03f0*/  LDC.64 R2, c[0x0][0x388] ;  /* 0x0000e200ff027b82 */ /* 0x000e220000000a00 */
[----:B------:R-:W-:-:S04]  /*0400*/  LOP3.LUT R4, R0, R7, RZ, 0x3c, !PT ;  /* 0x0000000700047212 */ /* 0x000fc800078e3cff */
[----:B------:R-:W-:-:S06]  /*0410*/  ISETP.GE.AND P0, PT, R4, RZ, PT ;  /* 0x000000ff0400720c */ /* 0x000fcc0003f06270 */
[----:B------:R-:W-:-:S07]  /*0420*/  @P1 IADD3 R5, PT, PT, R5, 0x1, RZ ;  /* 0x0000000105051810 */ /* 0x000fce0007ffe0ff */
[----:B------:R-:W-:Y:S01]  /*0430*/  @!P0 IMAD.MOV R5, RZ, RZ, -R5 ;  /* 0x000000ffff058224 */ /* 0x000fe200078e0a05 */
[----:B------:R-:W-:-:S05]  /*0440*/  @!P2 LOP3.LUT R5, RZ, R7, RZ, 0x33, !PT ;  /* 0x00000007ff05a212 */ /* 0x000fca00078e33ff */
[----:B0-----:R-:W-:-:S05]  /*0450*/  IMAD.WIDE R2, R5, 0x4, R2 ;  /* 0x0000000405027825 */ /* 0x001fca00078e0202 */
[----:B------:R1:W5:Y:S01]  /*0460*/  LDG.E R6, desc[UR4][R2.64] ;  /* 0x0000000402067981 */ /* 0x000362000c1e1900 */
[----:B------:R-:W-:Y:S05]  /*0470*/  BRA `(.L_x_44) ;  /* 0x0000000000087947 */ /* 0x000fea0003800000 */
.L_x_42:
[----:B------:R-:W0:Y:S02]  /*0480*/  LDC.64 R2, c[0x0][0x388] ;  /* 0x0000e200ff027b82 */ /* 0x000e240000000a00 */
[----:B0-----:R2:W5:Y:S02]  /*0490*/  LDG.E R6, desc[UR4][R2.64] ;  /* 0x0000000402067981 */ /* 0x001564000c1e1900 */
.L_x_44:
[----:B012---:R-:W0:Y:S08]  /*04a0*/  LDC.64 R2, c[0x0][0x380] ;  /* 0x0000e000ff027b82 */ /* 0x007e300000000a00 */
[----:B------:R-:W1:Y:S01]  /*04b0*/  LDC.64 R4, c[0x0][0x390] ;  /* 0x0000e400ff047b82 */ /* 0x000e620000000a00 */
[----:B0-----:R-:W-:-:S06]  /*04c0*/  IMAD.WIDE R2, R0, 0x4, R2 ;  /* 0x0000000400027825 */ /* 0x001fcc00078e0202 */
[----:B------:R-:W2:Y:S01]  /*04d0*/  LDG.E R3, desc[UR4][R2.64] ;  /* 0x0000000402037981 */ /* 0x000ea2000c1e1900 */
[----:B-1----:R-:W-:-:S04]  /*04e0*/  IMAD.WIDE R4, R0, 0x4, R4 ;  /* 0x0000000400047825 */ /* 0x002fc800078e0204 */
[----:B--2--5:R-:W-:-:S05]  /*04f0*/  FMUL R7, R3, R6 ;  /* 0x0000000603077220 */ /* 0x024fca0000400000 */
[----:B------:R-:W-:Y:S01]  /*0500*/  STG.E desc[UR4][R4.64], R7 ;  /* 0x0000000704007986 */ /* 0x000fe2000c101904 */
[----:B------:R-:W-:Y:S05]  /*0510*/  EXIT ;  /* 0x000000000000794d */ /* 0x000fea0003800000 */
.L_x_45:
        /* <DEDUP_REMOVED lines=14> */
.L_x_65:


//--------------------- .text._Z18elementwise_kernelI5MulOpEvPKfS2_PfiT_ --------------------------
	.section	.text._Z18elementwise_kernelI5MulOpEvPKfS2_PfiT_,"ax",@progbits
	.align	128
        .global         _Z18elementwise_kernelI5MulOpEvPKfS2_PfiT_
        .type           _Z18elementwise_kernelI5MulOpEvPKfS2_PfiT_,@function
        .size           _Z18elementwise_kernelI5MulOpEvPKfS2_PfiT_,(.L_x_66 - _Z18elementwise_kernelI5MulOpEvPKfS2_PfiT_)
        .other          _Z18elementwise_kernelI5MulOpEvPKfS2_PfiT_,@"STO_CUDA_ENTRY STV_DEFAULT"
_Z18elementwise_kernelI5MulOpEvPKfS2_PfiT_:
.text._Z18elementwise_kernelI5MulOpEvPKfS2_PfiT_:
        /* <DEDUP_REMOVED lines=10> */
[----:B------:R-:W2:Y:S08]  /*00a0*/  LDC.64 R4, c[0x0][0x388] ;  /* 0x0000e200ff047b82 */ /* 0x000eb00000000a00 */
[----:B------:R-:W3:Y:S01]  /*00b0*/  LDC.64 R6, c[0x0][0x390] ;  /* 0x0000e400ff067b82 */ /* 0x000ee20000000a00 */
[----:B0-----:R-:W-:-:S06]  /*00c0*/  IMAD.WIDE R2, R9, 0x4, R2 ;  /* 0x0000000409027825 */ /* 0x001fcc00078e0202 */
[----:B-1----:R-:W4:Y:S01]  /*00d0*/  LDG.E R2, desc[UR4][R2.64] ;  /* 0x0000000402027981 */ /* 0x002f22000c1e1900 */
[----:B--2---:R-:W-:-:S06]  /*00e0*/  IMAD.WIDE R4, R9, 0x4, R4 ;  /* 0x0000000409047825 */ /* 0x004fcc00078e0204 */
[----:B------:R-:W4:Y:S01]  /*00f0*/  LDG.E R5, desc[UR4][R4.64] ;  /* 0x0000000404057981 */ /* 0x000f22000c1e1900 */
[----:B---3--:R-:W-:-:S04]  /*0100*/  IMAD.WIDE R6, R9, 0x4, R6 ;  /* 0x0000000409067825 */ /* 0x008fc800078e0206 */
[----:B----4-:R-:W-:-:S05]  /*0110*/  FMUL R9, R2, R5 ;  /* 0x0000000502097220 */ /* 0x010fca0000400000 */
[----:B------:R-:W-:Y:S01]  /*0120*/  STG.E desc[UR4][R6.64], R9 ;  /* 0x0000000906007986 */ /* 0x000fe2000c101904 */
[----:B------:R-:W-:Y:S05]  /*0130*/  EXIT ;  /* 0x000000000000794d */ /* 0x000fea0003800000 */
.L_x_46:
        /* <DEDUP_REMOVED lines=12> */
.L_x_66:


//--------------------- .text._Z28elementwise_broadcast_kernelI5AddOpEvPKfS2_PfiiiT_ --------------------------
	.section	.text._Z28elementwise_broadcast_kernelI5AddOpEvPKfS2_PfiiiT_,"ax",@progbits
	.align	128
        .global         _Z28elementwise_broadcast_kernelI5AddOpEvPKfS2_PfiiiT_
        .type           _Z28elementwise_broadcast_kernelI5AddOpEvPKfS2_PfiiiT_,@function
        .size           _Z28elementwise_broadcast_kernelI5AddOpEvPKfS2_PfiiiT_,(.L_x_67 - _Z28elementwise_broadcast_kernelI5AddOpEvPKfS2_PfiiiT_)
        .other          _Z28elementwise_broadcast_kernelI5AddOpEvPKfS2_PfiiiT_,@"STO_CUDA_ENTRY STV_DEFAULT"
_Z28elementwise_broadcast_kernelI5AddOpEvPKfS2_PfiiiT_:
.text._Z28elementwise_broadcast_kernelI5AddOpEvPKfS2_PfiiiT_:
        /* <DEDUP_REMOVED lines=43> */
.L_x_48:
        /* <DEDUP_REMOVED lines=29> */
.L_x_47:
[----:B------:R-:W0:Y:S02]  /*0480*/  LDC.64 R2, c[0x0][0x388] ;  /* 0x0000e200ff027b82 */ /* 0x000e240000000a00 */
[----:B0-----:R2:W5:Y:S02]  /*0490*/  LDG.E R6, desc[UR4][R2.64] ;  /* 0x0000000402067981 */ /* 0x001564000c1e1900 */
.L_x_49:
[----:B012---:R-:W0:Y:S08]  /*04a0*/  LDC.64 R2, c[0x0][0x380] ;  /* 0x0000e000ff027b82 */ /* 0x007e300000000a00 */
[----:B------:R-:W1:Y:S01]  /*04b0*/  LDC.64 R4, c[0x0][0x390] ;  /* 0x0000e400ff047b82 */ /* 0x000e620000000a00 */
[----:B0-----:R-:W-:-:S06]  /*04c0*/  IMAD.WIDE R2, R0, 0x4, R2 ;  /* 0x0000000400027825 */ /* 0x001fcc00078e0202 */
[----:B------:R-:W2:Y:S01]  /*04d0*/  LDG.E R3, desc[UR4][R2.64] ;  /* 0x0000000402037981 */ /* 0x000ea2000c1e1900 */
[----:B-1----:R-:W-:-:S04]  /*04e0*/  IMAD.WIDE R4, R0, 0x4, R4 ;  /* 0x0000000400047825 */ /* 0x002fc800078e0204 */
[----:B--2--5:R-:W-:-:S05]  /*04f0*/  FADD R7, R3, R6 ;  /* 0x0000000603077221 */ /* 0x024fca0000000000 */
[----:B------:R-:W-:Y:S01]  /*0500*/  STG.E desc[UR4][R4.64], R7 ;  /* 0x0000000704007986 */ /* 0x000fe2000c101904 */
[----:B------:R-:W-:Y:S05]  /*0510*/  EXIT ;  /* 0x000000000000794d */ /* 0x000fea0003800000 */
.L_x_50:
        /* <DEDUP_REMOVED lines=14> */
.L_x_67:


//--------------------- .text._Z18elementwise_kernelI5AddOpEvPKfS2_PfiT_ --------------------------
	.section	.text._Z18elementwise_kernelI5AddOpEvPKfS2_PfiT_,"ax",@progbits
	.align	128
        .global         _Z18elementwise_kernelI5AddOpEvPKfS2_PfiT_
        .type           _Z18elementwise_kernelI5AddOpEvPKfS2_PfiT_,@function
        .size           _Z18elementwise_kernelI5AddOpEvPKfS2_PfiT_,(.L_x_68 - _Z18elementwise_kernelI5AddOpEvPKfS2_PfiT_)
        .other          _Z18elementwise_kernelI5AddOpEvPKfS2_PfiT_,@"STO_CUDA_ENTRY STV_DEFAULT"
_Z18elementwise_kernelI5AddOpEvPKfS2_PfiT_:
.text._Z18elementwise_kernelI5AddOpEvPKfS2_PfiT_:
        /* <DEDUP_REMOVED lines=17> */
[----:B----4-:R-:W-:-:S05]  /*0110*/  FADD R9, R2, R5 ;  /* 0x0000000502097221 */ /* 0x010fca0000000000 */
[----:B------:R-:W-:Y:S01]  /*0120*/  STG.E desc[UR4][R6.64], R9 ;  /* 0x0000000906007986 */ /* 0x000fe2000c101904 */
[----:B------:R-:W-:Y:S05]  /*0130*/  EXIT ;  /* 0x000000000000794d */ /* 0x000fea0003800000 */
.L_x_51:
        /* <DEDUP_REMOVED lines=12> */
.L_x_68:


//--------------------- .nv.shared._Z19reduce_axis1_stage2PKfPfii --------------------------
	.section	.nv.shared._Z19reduce_axis1_stage2PKfPfii,"aw",@nobits
	.sectionflags	@""
	.align	16
	.zero		1024


//--------------------- .nv.shared.reserved.0     --------------------------
	.section	.nv.shared.reserved.0,"aw",@nobits
	.weak		__nv_reservedSMEM_offset_0_alias
	.size		__nv_reservedSMEM_offset_0_alias, 0, 64
	.other		__nv_reservedSMEM_offset_0_alias,@"STO_CUDA_RESERVED_SHARED STV_DEFAULT"
__nv_reservedSMEM_offset_0_alias:
	.zero		0
	.zero		64


//--------------------- .nv.shared._Z19reduce_axis1_stage1PKfPfiii --------------------------
	.section	.nv.shared._Z19reduce_axis1_stage1PKfPfiii,"aw",@nobits
	.sectionflags	@""
	.align	16
	.zero		1024


//--------------------- .nv.shared._Z16sum_axis0_kernelPKfPfii --------------------------
	.section	.nv.shared._Z16sum_axis0_kernelPKfPfii,"aw",@nobits
	.sectionflags	@""
	.align	16
	.zero		1024


//--------------------- .nv.shared._Z17reduce_sum_kernelPKfPfi --------------------------
	.section	.nv.shared._Z17reduce_sum_kernelPKfPfi,"aw",@nobits
	.sectionflags	@""
	.align	16
	.zero		1024


//--------------------- .nv.shared._Z23power_local_grad_kernelPKfPffi --------------------------
	.section	.nv.shared._Z23power_local_grad_kernelPKfPffi,"aw",@nobits
	.sectionflags	@""
	.align	16
	.zero		1024


//--------------------- .nv.shared._Z12power_kernelPKfPffi --------------------------
	.section	.nv.shared._Z12power_kernelPKfPffi,"aw",@nobits
	.sectionflags	@""
	.align	16
	.zero		1024


//--------------------- .nv.shared._Z24unary_elementwise_kernelI10TanhGradOpEvPKfPfiT_ --------------------------
	.section	.nv.shared._Z24unary_elementwise_kernelI10TanhGradOpEvPKfPfiT_,"aw",@nobits
	.sectionflags	@""
	.align	16
	.zero		1024


//--------------------- .nv.shared._Z24unary_elementwise_kernelI6TanhOpEvPKfPfiT_ --------------------------
	.section	.nv.shared._Z24unary_elementwise_kernelI6TanhOpEvPKfPfiT_,"aw",@nobits
	.sectionflags	@""
	.align	16
	.zero		1024


//--------------------- .nv.shared._Z24unary_elementwise_kernelI9LogGradOpEvPKfPfiT_ --------------------------
	.section	.nv.shared._Z24unary_elementwise_kernelI9LogGradOpEvPKfPfiT_,"aw",@nobits
	.sectionflags	@""
	.align	16
	.zero		1024


//--------------------- .nv.shared._Z24unary_elementwise_kernelI5LogOpEvPKfPfiT_ --------------------------
	.section	.nv.shared._Z24unary_elementwise_kernelI5LogOpEvPKfPfiT_,"aw",@nobits
	.sectionflags	@""
	.align	16
	.zero		1024


//--------------------- .nv.shared._Z24unary_elementwise_kernelI10ReluGradOpEvPKfPfiT_ --------------------------
	.section	.nv.shared._Z24unary_elementwise_kernelI10ReluGradOpEvPKfPfiT_,"aw",@nobits
	.sectionflags	@""
	.align	16
	.zero		1024


//--------------------- .nv.shared._Z24unary_elementwise_kernelI6ReluOpEvPKfPfiT_ --------------------------
	.section	.nv.shared._Z24unary_elementwise_kernelI6ReluOpEvPKfPfiT_,"aw",@nobits
	.sectionflags	@""
	.align	16
	.zero		1024


//--------------------- .nv.shared._Z28elementwise_broadcast_kernelI5MulOpEvPKfS2_PfiiiT_ --------------------------
	.section	.nv.shared._Z28elementwise_broadcast_kernelI5MulOpEvPKfS2_PfiiiT_,"aw",@nobits
	.sectionflags	@""
	.align	16
	.zero		1024


//--------------------- .nv.shared._Z18elementwise_kernelI5MulOpEvPKfS2_PfiT_ --------------------------
	.section	.nv.shared._Z18elementwise_kernelI5MulOpEvPKfS2_PfiT_,"aw",@nobits
	.sectionflags	@""
	.align	16
	.zero		1024


//--------------------- .nv.shared._Z28elementwise_broadcast_kernelI5AddOpEvPKfS2_PfiiiT_ --------------------------
	.section	.nv.shared._Z28elementwise_broadcast_kernelI5AddOpEvPKfS2_PfiiiT_,"aw",@nobits
	.sectionflags	@""
	.align	16
	.zero		1024


//--------------------- .nv.shared._Z18elementwise_kernelI5AddOpEvPKfS2_PfiT_ --------------------------
	.section	.nv.shared._Z18elementwise_kernelI5AddOpEvPKfS2_PfiT_,"aw",@nobits
	.sectionflags	@""
	.align	16
	.zero		1024


//--------------------- .nv.constant0._Z19reduce_axis1_stage2PKfPfii --------------------------
	.section	.nv.constant0._Z19reduce_axis1_stage2PKfPfii,"a",@progbits
	.sectionflags	@""
	.align	4
.nv.constant0._Z19reduce_axis1_stage2PKfPfii:
	.zero		920


//--------------------- .nv.constant0._Z19reduce_axis1_stage1PKfPfiii --------------------------
	.section	.nv.constant0._Z19reduce_axis1_stage1PKfPfiii,"a",@progbits
	.sectionflags	@""
	.align	4
.nv.constant0._Z19reduce_axis1_stage1PKfPfiii:
	.zero		924


//--------------------- .nv.constant0._Z16sum_axis0_kernelPKfPfii --------------------------
	.section	.nv.constant0._Z16sum_axis0_kernelPKfPfii,"a",@progbits
	.sectionflags	@""
	.align	4
.nv.constant0._Z16sum_axis0_kernelPKfPfii:
	.zero		920


//--------------------- .nv.constant0._Z17reduce_sum_kernelPKfPfi --------------------------
	.section	.nv.constant0._Z17reduce_sum_kernelPKfPfi,"a",@progbits
	.sectionflags	@""
	.align	4
.nv.constant0._Z17reduce_sum_kernelPKfPfi:
	.zero		916


//--------------------- .nv.constant0._Z23power_local_grad_kernelPKfPffi --------------------------
	.section	.nv.constant0._Z23power_local_grad_kernelPKfPffi,"a",@progbits
	.sectionflags	@""
	.align	4
.nv.constant0._Z23power_local_grad_kernelPKfPffi:
	.zero		920


//--------------------- .nv.constant0._Z12power_kernelPKfPffi --------------------------
	.section	.nv.constant0._Z12power_kernelPKfPffi,"a",@progbits
	.sectionflags	@""
	.align	4
.nv.constant0._Z12power_kernelPKfPffi:
	.zero		920


//--------------------- .nv.constant0._Z24unary_elementwise_kernelI10TanhGradOpEvPKfPfiT_ --------------------------
	.section	.nv.constant0._Z24unary_elementwise_kernelI10TanhGradOpEvPKfPfiT_,"a",@progbits
	.sectionflags	@""
	.align	4
.nv.constant0._Z24unary_elementwise_kernelI10TanhGradOpEvPKfPfiT_:
	.zero		917


//--------------------- .nv.constant0._Z24unary_elementwise_kernelI6TanhOpEvPKfPfiT_ --------------------------
	.section	.nv.constant0._Z24unary_elementwise_kernelI6TanhOpEvPKfPfiT_,"a",@progbits
	.sectionflags	@""
	.align	4
.nv.constant0._Z24unary_elementwise_kernelI6TanhOpEvPKfPfiT_:
	.zero		917


//--------------------- .nv.constant0._Z24unary_elementwise_kernelI9LogGradOpEvPKfPfiT_ --------------------------
	.section	.nv.constant0._Z24unary_elementwise_kernelI9LogGradOpEvPKfPfiT_,"a",@progbits
	.sectionflags	@""
	.align	4
.nv.constant0._Z24unary_elementwise_kernelI9LogGradOpEvPKfPfiT_:
	.zero		917


//--------------------- .nv.constant0._Z24unary_elementwise_kernelI5LogOpEvPKfPfiT_ --------------------------
	.section	.nv.constant0._Z24unary_elementwise_kernelI5LogOpEvPKfPfiT_,"a",@progbits
	.sectionflags	@""
	.align	4
.nv.constant0._Z24unary_elementwise_kernelI5LogOpEvPKfPfiT_:
	.zero		917


//--------------------- .nv.constant0._Z24unary_elementwise_kernelI10ReluGradOpEvPKfPfiT_ --------------------------
	.section	.nv.constant0._Z24unary_elementwise_kernelI10ReluGradOpEvPKfPfiT_,"a",@progbits
	.sectionflags	@""
	.align	4
.nv.constant0._Z24unary_elementwise_kernelI10ReluGradOpEvPKfPfiT_:
	.zero		917


//--------------------- .nv.constant0._Z24unary_elementwise_kernelI6ReluOpEvPKfPfiT_ --------------------------
	.section	.nv.constant0._Z24unary_elementwise_kernelI6ReluOpEvPKfPfiT_,"a",@progbits
	.sectionflags	@""
	.align	4
.nv.constant0._Z24unary_elementwise_kernelI6ReluOpEvPKfPfiT_:
	.zero		917


//--------------------- .nv.constant0._Z28elementwise_broadcast_kernelI5MulOpEvPKfS2_PfiiiT_ --------------------------
	.section	.nv.constant0._Z28elementwise_broadcast_kernelI5MulOpEvPKfS2_PfiiiT_,"a",@progbits
	.sectionflags	@""
	.align	4
.nv.constant0._Z28elementwise_broadcast_kernelI5MulOpEvPKfS2_PfiiiT_:
	.zero		933


//--------------------- .nv.constant0._Z18elementwise_kernelI5MulOpEvPKfS2_PfiT_ --------------------------
	.section	.nv.constant0._Z18elementwise_kernelI5MulOpEvPKfS2_PfiT_,"a",@progbits
	.sectionflags	@""
	.align	4
.nv.constant0._Z18elementwise_kernelI5MulOpEvPKfS2_PfiT_:
	.zero		925


//--------------------- .nv.constant0._Z28elementwise_broadcast_kernelI5AddOpEvPKfS2_PfiiiT_ --------------------------
	.section	.nv.constant0._Z28elementwise_broadcast_kernelI5AddOpEvPKfS2_PfiiiT_,"a",@progbits
	.sectionflags	@""
	.align	4
.nv.constant0._Z28elementwise_broadcast_kernelI5AddOpEvPKfS2_PfiiiT_:
	.zero		933


//--------------------- .nv.constant0._Z18elementwise_kernelI5AddOpEvPKfS2_PfiT_ --------------------------
	.section	.nv.constant0._Z18elementwise_kernelI5AddOpEvPKfS2_PfiT_,"a",@progbits
	.sectionflags	@""
	.align	4
.nv.constant0._Z18elementwise_kernelI5AddOpEvPKfS2_PfiT_:
	.zero		925


//--------------------- SYMBOLS --------------------------

	.type		.nv.reservedSmem.offset0,@object
	.size		.nv.reservedSmem.offset0,0x4
	.type		.nv.reservedSmem.cap,@object
	.size		.nv.reservedSmem.cap,0x4
